	.target	sm_90a

	.elftype	@"ET_EXEC"


//--------------------- .note.nv.tkinfo           --------------------------
	.section	.note.nv.tkinfo,"",@"SHT_NOTE"
	.sectionflags	@"SHF_NOTE_NV_TKINFO"
	.tkinfo
        /*0018*/ 	.word	0x00000002
        /*0030*/ 	.string	""
        /*0030*/ 	.string	"ptxas"
        /*0030*/ 	.string	"Cuda compilation tools, release 13.0, V13.0.88"
        /*0030*/ 	.string	"Build cuda_13.0.r13.0/compiler.36424714_0"
        /*0030*/ 	.string	"-v  -suppress-debug-info  -lineinfo  -arch sm_90a "



//--------------------- .note.nv.cuinfo           --------------------------
	.section	.note.nv.cuinfo,"",@"SHT_NOTE"
	.sectionflags	@"SHF_NOTE_NV_CUINFO"
        /*0018*/ 	.short	0x0002
        /*001a*/ 	.short	0x005a
        /*001c*/ 	.short	0x0082
	.zero		2


//--------------------- .nv.info                  --------------------------
	.section	.nv.info,"",@"SHT_CUDA_INFO"
	.align	4


	//----- nvinfo : EIATTR_REGCOUNT
	.align		4
        /*0000*/ 	.byte	0x04, 0x2f
        /*0002*/ 	.short	(.L_1 - .L_0)
	.align		4
.L_0:
        /*0004*/ 	.word	index@(gluon_wgmma)
        /*0008*/ 	.word	0x000000ff


	//----- nvinfo : EIATTR_FRAME_SIZE
	.align		4
.L_1:
        /*000c*/ 	.byte	0x04, 0x11
        /*000e*/ 	.short	(.L_3 - .L_2)
	.align		4
.L_2:
        /*0010*/ 	.word	index@(gluon_wgmma)
        /*0014*/ 	.word	0x00000270


	//----- nvinfo : EIATTR_MIN_STACK_SIZE
	.align		4
.L_3:
        /*0018*/ 	.byte	0x04, 0x12
        /*001a*/ 	.short	(.L_5 - .L_4)
	.align		4
.L_4:
        /*001c*/ 	.word	index@(gluon_wgmma)
        /*0020*/ 	.word	0x00000270
.L_5:


//--------------------- .nv.compat                --------------------------
	.section	.nv.compat,"",@"SHT_CUDA_COMPAT_INFO"
	.align	4
        /*0000*/ 	.byte	0x02, 0x09, 0x01, 0x00, 0x02, 0x02, 0x04, 0x00, 0x02, 0x05, 0x05, 0x00, 0x03, 0x07, 0x01, 0x01
        /*0010*/ 	.byte	0x02, 0x03, 0x03, 0x00, 0x02, 0x06, 0x01, 0x00, 0x04, 0x0b, 0x08, 0x00, 0x00, 0x00, 0x00, 0x00
        /*0020*/ 	.byte	0x00, 0x00, 0x00, 0x00


//--------------------- .nv.info.gluon_wgmma      --------------------------
	.section	.nv.info.gluon_wgmma,"",@"SHT_CUDA_INFO"
	.sectionflags	@""
	.align	4


	//----- nvinfo : EIATTR_CUDA_API_VERSION
	.align		4
        /*0000*/ 	.byte	0x04, 0x37
        /*0002*/ 	.short	(.L_7 - .L_6)
.L_6:
        /*0004*/ 	.word	0x00000082


	//----- nvinfo : EIATTR_KPARAM_INFO
	.align		4
.L_7:
        /*0008*/ 	.byte	0x04, 0x17
        /*000a*/ 	.short	(.L_9 - .L_8)
.L_8:
        /*000c*/ 	.word	0x00000000
        /*0010*/ 	.short	0x000a
        /*0012*/ 	.short	0x0048
        /*0014*/ 	.byte	0x00, 0xf4, 0x21, 0x00


	//----- nvinfo : EIATTR_KPARAM_INFO
	.align		4
.L_9:
        /*0018*/ 	.byte	0x04, 0x17
        /*001a*/ 	.short	(.L_11 - .L_10)
.L_10:
        /*001c*/ 	.word	0x00000000
        /*0020*/ 	.short	0x0009
        /*0022*/ 	.short	0x0040
        /*0024*/ 	.byte	0x00, 0xf4, 0x21, 0x00


	//----- nvinfo : EIATTR_KPARAM_INFO
	.align		4
.L_11:
        /*0028*/ 	.byte	0x04, 0x17
        /*002a*/ 	.short	(.L_13 - .L_12)
.L_12:
        /*002c*/ 	.word	0x00000000
        /*0030*/ 	.short	0x0008
        /*0032*/ 	.short	0x0038
        /*0034*/ 	.byte	0x00, 0xf0, 0x21, 0x00


	//----- nvinfo : EIATTR_KPARAM_INFO
	.align		4
.L_13:
        /*0038*/ 	.byte	0x04, 0x17
        /*003a*/ 	.short	(.L_15 - .L_14)
.L_14:
        /*003c*/ 	.word	0x00000000
        /*0040*/ 	.short	0x0007
        /*0042*/ 	.short	0x0030
        /*0044*/ 	.byte	0x00, 0xf0, 0x21, 0x00


	//----- nvinfo : EIATTR_KPARAM_INFO
	.align		4
.L_15:
        /*0048*/ 	.byte	0x04, 0x17
        /*004a*/ 	.short	(.L_17 - .L_16)
.L_16:
        /*004c*/ 	.word	0x00000000
        /*0050*/ 	.short	0x0006
        /*0052*/ 	.short	0x0028
        /*0054*/ 	.byte	0x00, 0xf0, 0x21, 0x00


	//----- nvinfo : EIATTR_KPARAM_INFO
	.align		4
.L_17:
        /*0058*/ 	.byte	0x04, 0x17
        /*005a*/ 	.short	(.L_19 - .L_18)
.L_18:
        /*005c*/ 	.word	0x00000000
        /*0060*/ 	.short	0x0005
        /*0062*/ 	.short	0x0020
        /*0064*/ 	.byte	0x00, 0xf0, 0x11, 0x00


	//----- nvinfo : EIATTR_KPARAM_INFO
	.align		4
.L_19:
        /*0068*/ 	.byte	0x04, 0x17
        /*006a*/ 	.short	(.L_21 - .L_20)
.L_20:
        /*006c*/ 	.word	0x00000000
        /*0070*/ 	.short	0x0004
        /*0072*/ 	.short	0x001c
        /*0074*/ 	.byte	0x00, 0xf0, 0x11, 0x00


	//----- nvinfo : EIATTR_KPARAM_INFO
	.align		4
.L_21:
        /*0078*/ 	.byte	0x04, 0x17
        /*007a*/ 	.short	(.L_23 - .L_22)
.L_22:
        /*007c*/ 	.word	0x00000000
        /*0080*/ 	.short	0x0003
        /*0082*/ 	.short	0x0018
        /*0084*/ 	.byte	0x00, 0xf0, 0x11, 0x00


	//----- nvinfo : EIATTR_KPARAM_INFO
	.align		4
.L_23:
        /*0088*/ 	.byte	0x04, 0x17
        /*008a*/ 	.short	(.L_25 - .L_24)
.L_24:
        /*008c*/ 	.word	0x00000000
        /*0090*/ 	.short	0x0002
        /*0092*/ 	.short	0x0010
        /*0094*/ 	.byte	0x00, 0xf4, 0x21, 0x00


	//----- nvinfo : EIATTR_KPARAM_INFO
	.align		4
.L_25:
        /*0098*/ 	.byte	0x04, 0x17
        /*009a*/ 	.short	(.L_27 - .L_26)
.L_26:
        /*009c*/ 	.word	0x00000000
        /*00a0*/ 	.short	0x0001
        /*00a2*/ 	.short	0x0008
        /*00a4*/ 	.byte	0x00, 0xf4, 0x21, 0x00


	//----- nvinfo : EIATTR_KPARAM_INFO
	.align		4
.L_27:
        /*00a8*/ 	.byte	0x04, 0x17
        /*00aa*/ 	.short	(.L_29 - .L_28)
.L_28:
        /*00ac*/ 	.word	0x00000000
        /*00b0*/ 	.short	0x0000
        /*00b2*/ 	.short	0x0000
        /*00b4*/ 	.byte	0x00, 0xf4, 0x21, 0x00


	//----- nvinfo : EIATTR_SPARSE_MMA_MASK
	.align		4
.L_29:
        /*00b8*/ 	.byte	0x03, 0x50
        /*00ba*/ 	.short	0x0000


	//----- nvinfo : EIATTR_MAXREG_COUNT
	.align		4
        /*00bc*/ 	.byte	0x03, 0x1b
        /*00be*/ 	.short	0x00ff


	//----- nvinfo : EIATTR_NUM_BARRIERS
	.align		4
        /*00c0*/ 	.byte	0x02, 0x4c
        /*00c2*/ 	.byte	0x01
	.zero		1


	//----- nvinfo : EIATTR_ANNOTATIONS
	.align		4
        /*00c4*/ 	.byte	0x04, 0x55
        /*00c6*/ 	.short	(.L_31 - .L_30)


	//   ....[0]....
.L_30:
        /*00c8*/ 	.word	0x00000001
        /*00cc*/ 	.byte	0x50, 0x11, 0x00, 0x00, 0x01, 0x00, 0x00, 0x00, 0xa0, 0x12, 0x00, 0x00, 0x01, 0x00, 0x00, 0x00
        /* <DEDUP_REMOVED lines=272> */
        /*11dc*/ 	.byte	0x40, 0x42, 0x00, 0x00, 0x01, 0x00, 0x00, 0x00, 0x50, 0x42, 0x00, 0x00


	//----- nvinfo : EIATTR_MERCURY_ISA_VERSION
	.align		4
.L_31:
        /*11e8*/ 	.byte	0x03, 0x5f
        /*11ea*/ 	.short	0x0101


	//----- nvinfo : EIATTR_INT_WARP_WIDE_INSTR_OFFSETS
	.align		4
        /*11ec*/ 	.byte	0x04, 0x31
        /*11ee*/ 	.short	(.L_33 - .L_32)


	//   ....[0]....
.L_32:
        /*11f0*/ 	.word	0x000012d0


	//   ....[1]....
        /*11f4*/ 	.word	0x00001370


	//   ....[2]....
        /*11f8*/ 	.word	0x00002d30


	//   ....[3]....
        /*11fc*/ 	.word	0x00002d40


	//----- nvinfo : EIATTR_COOP_GROUP_MASK_REGIDS
	.align		4
.L_33:
        /*1200*/ 	.byte	0x04, 0x29
        /*1202*/ 	.short	(.L_35 - .L_34)


	//   ....[0]....
.L_34:
        /*1204*/ 	.word	0xffffffff


	//   ....[1]....
        /*1208*/ 	.word	0xffffffff


	//   ....[2]....
        /*120c*/ 	.word	0xffffffff


	//----- nvinfo : EIATTR_COOP_GROUP_INSTR_OFFSETS
	.align		4
.L_35:
        /*1210*/ 	.byte	0x04, 0x28
        /*1212*/ 	.short	(.L_37 - .L_36)


	//   ....[0]....
.L_36:
        /*1214*/ 	.word	0x00000160


	//   ....[1]....
        /*1218*/ 	.word	0x00000730


	//   ....[2]....
        /*121c*/ 	.word	0x00000ce0


	//----- nvinfo : EIATTR_MBARRIER_INSTR_OFFSETS
	.align		4
.L_37:
        /*1220*/ 	.byte	0x04, 0x39
        /*1222*/ 	.short	(.L_39 - .L_38)


	//   ....[0]....
.L_38:
        /*1224*/ 	.word	0x00001f30
        /*1228*/ 	.word	0x000000ff
        /*122c*/ 	.word	0x00006000
        /*1230*/ 	.short	0x0100
        /*1232*/ 	.byte	0x0c
	.zero		1


	//   ....[1]....
        /*1234*/ 	.word	0x00002e10
        /*1238*/ 	.word	0x000000ff
        /*123c*/ 	.word	0x00006000
        /*1240*/ 	.short	0x010a
        /*1242*/ 	.byte	0x0c
	.zero		1


	//   ....[2]....
        /*1244*/ 	.word	0x000039e0
        /*1248*/ 	.word	0x000000ff
        /*124c*/ 	.word	0x00006000
        /*1250*/ 	.short	0x0108
        /*1252*/ 	.byte	0x0c
	.zero		1


	//   ....[3]....
        /*1254*/ 	.word	0x00004df0
        /*1258*/ 	.word	0x000000ff
        /*125c*/ 	.word	0x00006000
        /*1260*/ 	.short	0x010a
        /*1262*/ 	.byte	0x0c
	.zero		1


	//----- nvinfo : EIATTR_NUM_MBARRIERS
	.align		4
.L_39:
        /*1264*/ 	.byte	0x03, 0x38
        /*1266*/ 	.short	0x0001


	//----- nvinfo : EIATTR_EXIT_INSTR_OFFSETS
	.align		4
        /*1268*/ 	.byte	0x04, 0x1c
        /*126a*/ 	.short	(.L_41 - .L_40)


	//   ....[0]....
.L_40:
        /*126c*/ 	.word	0x00004de0


	//----- nvinfo : EIATTR_REQNTID
	.align		4
.L_41:
        /*1270*/ 	.byte	0x04, 0x10
        /*1272*/ 	.short	(.L_43 - .L_42)
.L_42:
        /*1274*/ 	.word	0x00000080
        /*1278*/ 	.word	0x00000001
        /*127c*/ 	.word	0x00000001


	//----- nvinfo : EIATTR_CRS_STACK_SIZE
	.align		4
.L_43:
        /*1280*/ 	.byte	0x04, 0x1e
        /*1282*/ 	.short	(.L_45 - .L_44)
.L_44:
        /*1284*/ 	.word	0x00000000


	//----- nvinfo : EIATTR_CBANK_PARAM_SIZE
	.align		4
.L_45:
        /*1288*/ 	.byte	0x03, 0x19
        /*128a*/ 	.short	0x0050


	//----- nvinfo : EIATTR_PARAM_CBANK
	.align		4
        /*128c*/ 	.byte	0x04, 0x0a
        /*128e*/ 	.short	(.L_47 - .L_46)
	.align		4
.L_46:
        /*1290*/ 	.word	index@(.nv.constant0.gluon_wgmma)
        /*1294*/ 	.short	0x0210
        /*1296*/ 	.short	0x0050


	//----- nvinfo : EIATTR_SW_WAR
	.align		4
.L_47:
        /*1298*/ 	.byte	0x04, 0x36
        /*129a*/ 	.short	(.L_49 - .L_48)
.L_48:
        /*129c*/ 	.word	0x00000008
.L_49:


//--------------------- .nv.callgraph             --------------------------
	.section	.nv.callgraph,"",@"SHT_CUDA_CALLGRAPH"
	.align	4
	.sectionentsize	8
	.align		4
        /*0000*/ 	.word	0x00000000
	.align		4
        /*0004*/ 	.word	0xffffffff
	.align		4
        /*0008*/ 	.word	0x00000000
	.align		4
        /*000c*/ 	.word	0xfffffffe
	.align		4
        /*0010*/ 	.word	0x00000000
	.align		4
        /*0014*/ 	.word	0xfffffffd
	.align		4
        /*0018*/ 	.word	0x00000000
	.align		4
        /*001c*/ 	.word	0xfffffffc


//--------------------- .text.gluon_wgmma         --------------------------
	.section	.text.gluon_wgmma,"ax",@progbits
	.align	128
        .global         gluon_wgmma
        .type           gluon_wgmma,@function
        .size           gluon_wgmma,(.L_x_52 - gluon_wgmma)
        .other          gluon_wgmma,@"STO_CUDA_ENTRY STV_DEFAULT"
gluon_wgmma:
.text.gluon_wgmma:
[----:B------:R-:W1:Y:S01]  /*0000*/  LDC R1, c[0x0][0x28] ;  /* 0x00000a00ff017b82 */ /* 0x000e620000000800 */
[----:B------:R-:W2:Y:S07]  /*0010*/  S2R R16, SR_TID.X ;  /* 0x0000000000107919 */ /* 0x000eae0000002100 */
[----:B------:R-:W3:Y:S01]  /*0020*/  S2UR UR4, SR_CgaCtaId ;  /* 0x00000000000479c3 */ /* 0x000ee20000008800 */
[----:B------:R-:W-:Y:S01]  /*0030*/  UMOV UR12, 0x400 ;  /* 0x00000400000c7882 */ /* 0x000fe20000000000 */
[----:B------:R-:W-:Y:S01]  /*0040*/  ULDC UR6, c[0x0][0xc] ;  /* 0x0000030000067ab9 */ /* 0x000fe20000000800 */
[----:B------:R-:W-:Y:S01]  /*0050*/  ULDC.64 UR18, c[0x0][0x250] ;  /* 0x0000940000127ab9 */ /* 0x000fe20000000a00 */
[----:B------:R-:W-:Y:S01]  /*0060*/  BSSY B0, `(.L_x_0) ;  /* 0x000001f000007945 */ /* 0x000fe20003800000 */
[----:B-1----:R-:W-:-:S03]  /*0070*/  VIADD R1, R1, 0xfffffd90 ;  /* 0xfffffd9001017836 */ /* 0x002fc60000000000 */
[----:B------:R-:W1:Y:S08]  /*0080*/  LDC R6, c[0x0][0x228] ;  /* 0x00008a00ff067b82 */ /* 0x000e700000000800 */
[----:B------:R-:W4:Y:S08]  /*0090*/  LDC R13, c[0x0][0x230] ;  /* 0x00008c00ff0d7b82 */ /* 0x000f300000000800 */
[----:B------:R-:W-:Y:S01]  /*00a0*/  S2UR UR37, SR_CTAID.Y ;  /* 0x00000000002579c3 */ /* 0x000fe20000002600 */
[----:B---3--:R-:W-:-:S03]  /*00b0*/  ULEA UR12, UR4, UR12, 0x18 ;  /* 0x0000000c040c7291 */ /* 0x008fc6000f8ec03f */
[----:B------:R-:W-:Y:S01]  /*00c0*/  ULDC UR4, c[0x0][0x10] ;  /* 0x0000040000047ab9 */ /* 0x000fe20000000800 */
[----:B--2---:R-:W-:-:S03]  /*00d0*/  LOP3.LUT R3, R16, 0x7f, RZ, 0xc0, !PT ;  /* 0x0000007f10037812 */ /* 0x004fc600078ec0ff */
[----:B------:R-:W2:Y:S01]  /*00e0*/  S2UR UR5, SR_CTAID.Z ;  /* 0x00000000000579c3 */ /* 0x000ea20000002700 */
[----:B-1----:R-:W-:Y:S01]  /*00f0*/  VIADD R6, R6, 0xffffffff ;  /* 0xffffffff06067836 */ /* 0x002fe20000000000 */
[C---:B------:R-:W-:Y:S02]  /*0100*/  ISETP.GE.U32.AND P0, PT, R3.reuse, 0x20, PT ;  /* 0x000000200300780c */ /* 0x040fe40003f06070 */
[C---:B------:R-:W-:Y:S02]  /*0110*/  ISETP.NE.U32.AND P1, PT, R3.reuse, RZ, PT ;  /* 0x000000ff0300720c */ /* 0x040fe40003f25070 */
[----:B------:R-:W-:Y:S02]  /*0120*/  LEA R12, R3, UR12, 0x2 ;  /* 0x0000000c030c7c11 */ /* 0x000fe4000f8e10ff */
[----:B------:R-:W1:Y:S01]  /*0130*/  S2UR UR38, SR_CTAID.X ;  /* 0x00000000002679c3 */ /* 0x000e620000002500 */
[----:B----4-:R-:W-:-:S06]  /*0140*/  VIADD R8, R13, 0xffffffff ;  /* 0xffffffff0d087836 */ /* 0x010fcc0000000000 */
[----:B------:R3:W-:Y:S01]  /*0150*/  @!P0 STS [R12], RZ ;  /* 0x000000ff0c008388 */ /* 0x0007e20000000800 */
[----:B------:R-:W-:-:S03]  /*0160*/  NOP ;  /* 0x0000000000007918 */ /* 0x000fc60000000000 */
[----:B------:R3:W-:Y:S01]  /*0170*/  @!P1 STS [UR12+0x24], R6 ;  /* 0x00002406ff009988 */ /* 0x0007e2000800080c */
[----:B--2---:R-:W-:-:S03]  /*0180*/  UIMAD UR4, UR5, UR4, UR37 ;  /* 0x00000004050472a4 */ /* 0x004fc6000f8e0225 */
[----:B------:R3:W-:Y:S01]  /*0190*/  @!P1 STS [UR12+0x20], R8 ;  /* 0x00002008ff009988 */ /* 0x0007e2000800080c */
[----:B-1----:R-:W-:-:S04]  /*01a0*/  UIMAD UR4, UR4, UR6, UR38 ;  /* 0x00000006040472a4 */ /* 0x002fc8000f8e0226 */
[----:B------:R-:W-:-:S04]  /*01b0*/  UIMAD UR4, UR4, 0x180, URZ ;  /* 0x00000180040478a4 */ /* 0x000fc8000f8e023f */
[----:B------:R-:W-:-:S04]  /*01c0*/  UIADD3 UR14, UP0, UR4, UR18, URZ ;  /* 0x00000012040e7290 */ /* 0x000fc8000ff1e03f */
[----:B------:R-:W-:Y:S01]  /*01d0*/  ULEA.HI.X.SX32 UR15, UR4, UR19, 0x1, UP0 ;  /* 0x00000013040f7291 */ /* 0x000fe200080f0e3f */
[----:B---3--:R-:W-:Y:S11]  /*01e0*/  @P1 BRA `(.L_x_1) ;  /* 0x0000000000181947 */ /* 0x008ff60003800000 */
[----:B------:R-:W1:Y:S01]  /*01f0*/  LDS R0, [UR12+0x8] ;  /* 0x0000080cff007984 */ /* 0x000e620008000800 */
[----:B------:R-:W2:Y:S01]  /*0200*/  LDC.64 R10, c[0x0][0x210] ;  /* 0x00008400ff0a7b82 */ /* 0x000ea20000000a00 */
[----:B------:R-:W-:Y:S02]  /*0210*/  IMAD.MOV.U32 R5, RZ, RZ, 0x70 ;  /* 0x00000070ff057424 */ /* 0x000fe400078e00ff */
[----:B--2---:R2:W-:Y:S03]  /*0220*/  STS.64 [UR12], R10 ;  /* 0x0000000aff007988 */ /* 0x0045e60008000a0c */
[----:B-1----:R-:W-:-:S05]  /*0230*/  LOP3.LUT R0, R0, 0x10, R5, 0xd8, !PT ;  /* 0x0000001000007812 */ /* 0x002fca00078ed805 */
[----:B------:R2:W-:Y:S02]  /*0240*/  STS [UR12+0x8], R0 ;  /* 0x00000800ff007988 */ /* 0x0005e4000800080c */
.L_x_1:
[----:B------:R-:W-:Y:S05]  /*0250*/  BSYNC B0 ;  /* 0x0000000000007941 */ /* 0x000fea0003800000 */
.L_x_0:
[----:B------:R-:W-:Y:S04]  /*0260*/  BSSY B0, `(.L_x_2) ;  /* 0x000000a000007945 */ /* 0x000fe80003800000 */
[----:B------:R-:W-:Y:S05]  /*0270*/  @P1 BRA `(.L_x_3) ;  /* 0x0000000000201947 */ /* 0x000fea0003800000 */
[----:B--2---:R-:W1:Y:S01]  /*0280*/  LDS R0, [UR12+0x34] ;  /* 0x0000340cff007984 */ /* 0x004e620008000800 */
[----:B------:R-:W-:Y:S02]  /*0290*/  IMAD.MOV.U32 R5, RZ, RZ, 0x1f000000 ;  /* 0x1f000000ff057424 */ /* 0x000fe400078e00ff */
[----:B------:R-:W-:Y:S01]  /*02a0*/  @!P1 IMAD.MOV.U32 R2, RZ, RZ, 0x7f ;  /* 0x0000007fff029424 */ /* 0x000fe200078e00ff */
[----:B------:R-:W2:Y:S02]  /*02b0*/  @!P1 LDS R7, [UR12+0x38] ;  /* 0x0000380cff079984 */ /* 0x000ea40008000800 */
[----:B-1----:R-:W-:Y:S02]  /*02c0*/  LOP3.LUT R0, R0, 0xff000000, R5, 0xb8, !PT ;  /* 0xff00000000007812 */ /* 0x002fe400078eb805 */
[----:B--2---:R-:W-:-:S03]  /*02d0*/  @!P1 LOP3.LUT R2, R7, 0xff, R2, 0xb8, !PT ;  /* 0x000000ff07029812 */ /* 0x004fc600078eb802 */
[----:B------:R1:W-:Y:S04]  /*02e0*/  STS [UR12+0x34], R0 ;  /* 0x00003400ff007988 */ /* 0x0003e8000800080c */
[----:B------:R1:W-:Y:S02]  /*02f0*/  @!P1 STS [UR12+0x38], R2 ;  /* 0x00003802ff009988 */ /* 0x0003e4000800080c */
.L_x_3:
[----:B------:R-:W-:Y:S05]  /*0300*/  BSYNC B0 ;  /* 0x0000000000007941 */ /* 0x000fea0003800000 */
.L_x_2:
[----:B------:R-:W-:Y:S04]  /*0310*/  BSSY B0, `(.L_x_4) ;  /* 0x000000e000007945 */ /* 0x000fe80003800000 */
[----:B------:R-:W-:Y:S05]  /*0320*/  @P1 BRA `(.L_x_5) ;  /* 0x0000000000301947 */ /* 0x000fea0003800000 */
[----:B-1----:R-:W1:Y:S01]  /*0330*/  LDS R2, [UR12+0x34] ;  /* 0x0000340cff027984 */ /* 0x002e620008000800 */
[----:B------:R-:W3:Y:S03]  /*0340*/  LDC.64 R4, c[0x0][0x238] ;  /* 0x00008e00ff047b82 */ /* 0x000ee60000000a00 */
[----:B--2---:R-:W2:Y:S01]  /*0350*/  LDS R0, [UR12+0x1c] ;  /* 0x00001c0cff007984 */ /* 0x004ea20008000800 */
[C---:B---3--:R-:W-:Y:S01]  /*0360*/  SHF.L.U64.HI R5, R4.reuse, 0x1, R5 ;  /* 0x0000000104057819 */ /* 0x048fe20000010205 */
[----:B------:R-:W-:-:S03]  /*0370*/  IMAD.SHL.U32 R4, R4, 0x2, RZ ;  /* 0x0000000204047824 */ /* 0x000fc600078e00ff */
[--C-:B------:R-:W-:Y:S02]  /*0380*/  SHF.R.U32.HI R7, RZ, 0x4, R5.reuse ;  /* 0x00000004ff077819 */ /* 0x100fe40000011605 */
[----:B------:R-:W-:-:S05]  /*0390*/  SHF.R.U64 R4, R4, 0x4, R5 ;  /* 0x0000000404047819 */ /* 0x000fca0000001205 */
[----:B------:R3:W-:Y:S01]  /*03a0*/  STS [UR12+0xc], R4 ;  /* 0x00000c04ff007988 */ /* 0x0007e2000800080c */
[----:B-1----:R-:W-:Y:S02]  /*03b0*/  LOP3.LUT R2, R2, 0x7, RZ, 0xb8, !PT ;  /* 0x0000000702027812 */ /* 0x002fe400078eb8ff */
[----:B--2---:R-:W-:-:S03]  /*03c0*/  LOP3.LUT R0, R0, 0xf, R7, 0xb8, !PT ;  /* 0x0000000f00007812 */ /* 0x004fc600078eb807 */
[----:B------:R3:W-:Y:S04]  /*03d0*/  STS [UR12+0x34], R2 ;  /* 0x00003402ff007988 */ /* 0x0007e8000800080c */
[----:B------:R3:W-:Y:S02]  /*03e0*/  STS [UR12+0x1c], R0 ;  /* 0x00001c00ff007988 */ /* 0x0007e4000800080c */
.L_x_5:
[----:B------:R-:W-:Y:S05]  /*03f0*/  BSYNC B0 ;  /* 0x0000000000007941 */ /* 0x000fea0003800000 */
.L_x_4:
[----:B------:R-:W-:Y:S04]  /*0400*/  BSSY B1, `(.L_x_6) ;  /* 0x000001b000017945 */ /* 0x000fe80003800000 */
[----:B------:R-:W-:Y:S01]  /*0410*/  BSSY B0, `(.L_x_7) ;  /* 0x0000016000007945 */ /* 0x000fe20003800000 */
[----:B-123--:R-:W-:-:S03]  /*0420*/  IMAD.MOV.U32 R0, RZ, RZ, RZ ;  /* 0x000000ffff007224 */ /* 0x00efc600078e00ff */
[----:B------:R-:W-:Y:S05]  /*0430*/  @P1 BRA `(.L_x_8) ;  /* 0x0000000000201947 */ /* 0x000fea0003800000 */
[----:B------:R-:W1:Y:S02]  /*0440*/  LDS R2, [UR12+0x34] ;  /* 0x0000340cff027984 */ /* 0x000e640008000800 */
[----:B-1----:R-:W-:-:S05]  /*0450*/  LOP3.LUT R2, R2, 0x38, RZ, 0xb8, !PT ;  /* 0x0000003802027812 */ /* 0x002fca00078eb8ff */
[----:B------:R1:W-:Y:S01]  /*0460*/  STS [UR12+0x34], R2 ;  /* 0x00003402ff007988 */ /* 0x0003e2000800080c */
[----:B------:R-:W-:Y:S05]  /*0470*/  @P1 BRA `(.L_x_9) ;  /* 0x0000000000201947 */ /* 0x000fea0003800000 */
[----:B-1----:R-:W1:Y:S01]  /*0480*/  LDS R2, [UR12+0x8] ;  /* 0x0000080cff027984 */ /* 0x002e620008000800 */
[----:B------:R-:W-:-:S05]  /*0490*/  IMAD.MOV.U32 R5, RZ, RZ, 0x780 ;  /* 0x00000780ff057424 */ /* 0x000fca00078e00ff */
[----:B-1----:R-:W-:-:S05]  /*04a0*/  LOP3.LUT R2, R2, 0x500, R5, 0xd8, !PT ;  /* 0x0000050002027812 */ /* 0x002fca00078ed805 */
[----:B------:R1:W-:Y:S02]  /*04b0*/  STS [UR12+0x8], R2 ;  /* 0x00000802ff007988 */ /* 0x0003e4000800080c */
.L_x_8:
[----:B------:R-:W-:Y:S05]  /*04c0*/  @P1 BRA `(.L_x_10) ;  /* 0x0000000000281947 */ /* 0x000fea0003800000 */
[----:B-1----:R-:W1:Y:S02]  /*04d0*/  LDS R2, [UR12+0x8] ;  /* 0x0000080cff027984 */ /* 0x002e640008000800 */
[----:B-1----:R-:W-:-:S05]  /*04e0*/  LOP3.LUT R2, R2, 0x1800, RZ, 0xb8, !PT ;  /* 0x0000180002027812 */ /* 0x002fca00078eb8ff */
[----:B------:R2:W-:Y:S02]  /*04f0*/  STS [UR12+0x8], R2 ;  /* 0x00000802ff007988 */ /* 0x0005e4000800080c */
.L_x_9:
[----:B------:R-:W-:Y:S05]  /*0500*/  @P1 BREAK B0 ;  /* 0x0000000000001942 */ /* 0x000fea0003800000 */
[----:B------:R-:W-:Y:S05]  /*0510*/  @P1 BRA `(.L_x_11) ;  /* 0x0000000000241947 */ /* 0x000fea0003800000 */
[----:B------:R-:W3:Y:S01]  /*0520*/  LDS R5, [UR12+0x8] ;  /* 0x0000080cff057984 */ /* 0x000ee20008000800 */
[----:B-12---:R-:W-:-:S05]  /*0530*/  IMAD.MOV.U32 R2, RZ, RZ, 0x6000 ;  /* 0x00006000ff027424 */ /* 0x006fca00078e00ff */
[----:B---3--:R-:W-:-:S04]  /*0540*/  LOP3.LUT R2, R5, 0x4000, R2, 0xd8, !PT ;  /* 0x0000400005027812 */ /* 0x008fc800078ed802 */
[----:B------:R-:W-:-:S05]  /*0550*/  LOP3.LUT R2, R2, 0x400000, RZ, 0xb8, !PT ;  /* 0x0040000002027812 */ /* 0x000fca00078eb8ff */
[----:B------:R2:W-:Y:S02]  /*0560*/  STS [UR12+0x8], R2 ;  /* 0x00000802ff007988 */ /* 0x0005e4000800080c */
.L_x_10:
[----:B------:R-:W-:Y:S05]  /*0570*/  BSYNC B0 ;  /* 0x0000000000007941 */ /* 0x000fea0003800000 */
.L_x_7:
[----:B-12---:R-:W1:Y:S02]  /*0580*/  @!P1 LDS R2, [UR12+0x8] ;  /* 0x0000080cff029984 */ /* 0x006e640008000800 */
[----:B-1----:R-:W-:-:S05]  /*0590*/  @!P1 LOP3.LUT R2, R2, 0x8000, RZ, 0xb8, !PT ;  /* 0x0000800002029812 */ /* 0x002fca00078eb8ff */
[----:B------:R3:W-:Y:S02]  /*05a0*/  @!P1 STS [UR12+0x8], R2 ;  /* 0x00000802ff009988 */ /* 0x0007e4000800080c */
.L_x_11:
[----:B------:R-:W-:Y:S05]  /*05b0*/  BSYNC B1 ;  /* 0x0000000000017941 */ /* 0x000fea0003800000 */
.L_x_6:
[----:B------:R-:W-:Y:S05]  /*05c0*/  WARPSYNC.ALL ;  /* 0x0000000000007948 */ /* 0x000fea0003800000 */
[----:B------:R-:W4:Y:S02]  /*05d0*/  LDC R7, c[0x0][0x22c] ;  /* 0x00008b00ff077b82 */ /* 0x000f240000000800 */
[----:B----4-:R-:W-:Y:S01]  /*05e0*/  VIADD R7, R7, 0xffffffff ;  /* 0xffffffff07077836 */ /* 0x010fe20000000000 */
[----:B------:R-:W-:Y:S06]  /*05f0*/  @P0 BRA `(.L_x_12) ;  /* 0x0000000000280947 */ /* 0x000fec0003800000 */
[----:B-123--:R-:W1:Y:S01]  /*0600*/  S2R R2, SR_LANEID ;  /* 0x0000000000027919 */ /* 0x00ee620000000000 */
[----:B------:R-:W-:Y:S05]  /*0610*/  WARPSYNC.ALL ;  /* 0x0000000000007948 */ /* 0x000fea0003800000 */
[----:B-1----:R-:W-:-:S05]  /*0620*/  IMAD.SHL.U32 R2, R2, 0x4, RZ ;  /* 0x0000000402027824 */ /* 0x002fca00078e00ff */
[----:B------:R-:W1:Y:S01]  /*0630*/  LDS R9, [R2+UR12] ;  /* 0x0000000c02097984 */ /* 0x000e620008000800 */
[----:B------:R-:W-:-:S05]  /*0640*/  IADD3 R4, P2, R2, UR14, RZ ;  /* 0x0000000e02047c10 */ /* 0x000fca000ff5e0ff */
[----:B------:R-:W-:-:S05]  /*0650*/  IMAD.X R5, RZ, RZ, UR15, P2 ;  /* 0x0000000fff057e24 */ /* 0x000fca00090e06ff */
[----:B-1----:R4:W5:Y:S01]  /*0660*/  ATOMG.E.EXCH.STRONG.GPU PT, RZ, [R4], R9 ;  /* 0x0000000904ff73a8 */ /* 0x00296200041ee100 */
[----:B------:R-:W-:-:S04]  /*0670*/  DEPBAR {5,4,3,2,1,0} ;  /* 0x0000003f0000791a */ /* 0x000fc80000000000 */
[----:B------:R4:W-:Y:S01]  /*0680*/  UTMACCTL.IV [UR14] ;  /* 0x000000000e0079b9 */ /* 0x0009e20008000000 */
[----:B------:R-:W-:Y:S01]  /*0690*/  NOP ;  /* 0x0000000000007918 */ /* 0x000fe20000000000 */
.L_x_12:
[----:B------:R-:W-:Y:S05]  /*06a0*/  @P0 BRA `(.L_x_13) ;  /* 0x00000000000c0947 */ /* 0x000fea0003800000 */
[----:B------:R0:W-:Y:S01]  /*06b0*/  UTMACMDFLUSH ;  /* 0x00000000000079b7 */ /* 0x0001e20000000000 */
[----:B------:R-:W-:Y:S05]  /*06c0*/  @P0 BRA `(.L_x_13) ;  /* 0x0000000000040947 */ /* 0x000fea0003800000 */
[----:B------:R-:W-:-:S04]  /*06d0*/  DEPBAR.LE SB0, 0x0 ;  /* 0x000080000000791a */ /* 0x000fc80000000000 */
.L_x_13:
[----:B------:R-:W-:Y:S05]  /*06e0*/  WARPSYNC.ALL ;  /* 0x0000000000007948 */ /* 0x000fea0003800000 */
[----:B-----5:R-:W-:Y:S06]  /*06f0*/  BAR.SYNC.DEFER_BLOCKING 0x0 ;  /* 0x0000000000007b1d */ /* 0x020fec0000010000 */
[----:B------:R-:W-:Y:S02]  /*0700*/  BSSY B1, `(.L_x_14) ;  /* 0x000000b000017945 */ /* 0x000fe40003800000 */
[----:B------:R-:W-:Y:S06]  /*0710*/  BAR.SYNC.DEFER_BLOCKING 0x0 ;  /* 0x0000000000007b1d */ /* 0x000fec0000010000 */
[----:B------:R1:W-:Y:S01]  /*0720*/  @!P0 STS [R12], RZ ;  /* 0x000000ff0c008388 */ /* 0x0003e20000000800 */
[----:B------:R-:W-:Y:S01]  /*0730*/  NOP ;  /* 0x0000000000007918 */ /* 0x000fe20000000000 */
[----:B------:R-:W-:Y:S05]  /*0740*/  @P1 BRA `(.L_x_15) ;  /* 0x0000000000181947 */ /* 0x000fea0003800000 */
[----:B-123--:R-:W1:Y:S01]  /*0750*/  LDS R2, [UR12+0x8] ;  /* 0x0000080cff027984 */ /* 0x00ee620008000800 */
[----:B------:R-:W2:Y:S01]  /*0760*/  LDC.64 R10, c[0x0][0x218] ;  /* 0x00008600ff0a7b82 */ /* 0x000ea20000000a00 */
[----:B----4-:R-:W-:Y:S02]  /*0770*/  IMAD.MOV.U32 R5, RZ, RZ, 0x70 ;  /* 0x00000070ff057424 */ /* 0x010fe400078e00ff */
[----:B--2---:R2:W-:Y:S03]  /*0780*/  STS.64 [UR12], R10 ;  /* 0x0000000aff007988 */ /* 0x0045e60008000a0c */
[----:B-1----:R-:W-:-:S05]  /*0790*/  LOP3.LUT R2, R2, 0x10, R5, 0xd8, !PT ;  /* 0x0000001002027812 */ /* 0x002fca00078ed805 */
[----:B------:R2:W-:Y:S02]  /*07a0*/  STS [UR12+0x8], R2 ;  /* 0x00000802ff007988 */ /* 0x0005e4000800080c */
.L_x_15:
[----:B----4-:R-:W-:Y:S05]  /*07b0*/  BSYNC B1 ;  /* 0x0000000000017941 */ /* 0x010fea0003800000 */
.L_x_14:
[----:B------:R-:W-:Y:S04]  /*07c0*/  BSSY B1, `(.L_x_16) ;  /* 0x000000a000017945 */ /* 0x000fe80003800000 */
[----:B------:R-:W-:Y:S05]  /*07d0*/  @P1 BRA `(.L_x_17) ;  /* 0x0000000000201947 */ /* 0x000fea0003800000 */
[----:B-123--:R-:W1:Y:S01]  /*07e0*/  LDS R2, [UR12+0x34] ;  /* 0x0000340cff027984 */ /* 0x00ee620008000800 */
[----:B------:R-:W-:Y:S02]  /*07f0*/  IMAD.MOV.U32 R5, RZ, RZ, 0x3f000000 ;  /* 0x3f000000ff057424 */ /* 0x000fe400078e00ff */
[----:B------:R-:W-:Y:S01]  /*0800*/  @!P1 IMAD.MOV.U32 R4, RZ, RZ, 0x1f ;  /* 0x0000001fff049424 */ /* 0x000fe200078e00ff */
[----:B------:R-:W2:Y:S02]  /*0810*/  @!P1 LDS R9, [UR12+0x38] ;  /* 0x0000380cff099984 */ /* 0x000ea40008000800 */
[----:B-1----:R-:W-:Y:S02]  /*0820*/  LOP3.LUT R2, R2, 0xff000000, R5, 0xb8, !PT ;  /* 0xff00000002027812 */ /* 0x002fe400078eb805 */
[----:B--2---:R-:W-:-:S03]  /*0830*/  @!P1 LOP3.LUT R4, R9, 0xff, R4, 0xb8, !PT ;  /* 0x000000ff09049812 */ /* 0x004fc600078eb804 */
[----:B------:R4:W-:Y:S04]  /*0840*/  STS [UR12+0x34], R2 ;  /* 0x00003402ff007988 */ /* 0x0009e8000800080c */
[----:B------:R4:W-:Y:S02]  /*0850*/  @!P1 STS [UR12+0x38], R4 ;  /* 0x00003804ff009988 */ /* 0x0009e4000800080c */
.L_x_17:
[----:B------:R-:W-:Y:S05]  /*0860*/  BSYNC B1 ;  /* 0x0000000000017941 */ /* 0x000fea0003800000 */
.L_x_16:
[----:B------:R-:W-:Y:S04]  /*0870*/  BSSY B1, `(.L_x_18) ;  /* 0x0000004000017945 */ /* 0x000fe80003800000 */
[----:B------:R-:W-:Y:S05]  /*0880*/  @P1 BRA `(.L_x_19) ;  /* 0x0000000000081947 */ /* 0x000fea0003800000 */
[----:B------:R1:W-:Y:S04]  /*0890*/  STS [UR12+0x24], R8 ;  /* 0x00002408ff007988 */ /* 0x0003e8000800080c */
[----:B------:R1:W-:Y:S02]  /*08a0*/  STS [UR12+0x20], R7 ;  /* 0x00002007ff007988 */ /* 0x0003e4000800080c */
.L_x_19:
[----:B------:R-:W-:Y:S05]  /*08b0*/  BSYNC B1 ;  /* 0x0000000000017941 */ /* 0x000fea0003800000 */
.L_x_18:
[----:B------:R-:W-:Y:S04]  /*08c0*/  BSSY B1, `(.L_x_20) ;  /* 0x000000e000017945 */ /* 0x000fe80003800000 */
[----:B------:R-:W-:Y:S05]  /*08d0*/  @P1 BRA `(.L_x_21) ;  /* 0x0000000000301947 */ /* 0x000fea0003800000 */
[----:B----4-:R-:W4:Y:S01]  /*08e0*/  LDS R4, [UR12+0x34] ;  /* 0x0000340cff047984 */ /* 0x010f220008000800 */
[----:B--2---:R-:W2:Y:S03]  /*08f0*/  LDC.64 R10, c[0x0][0x240] ;  /* 0x00009000ff0a7b82 */ /* 0x004ea60000000a00 */
[----:B-1-3--:R-:W1:Y:S01]  /*0900*/  LDS R2, [UR12+0x1c] ;  /* 0x00001c0cff027984 */ /* 0x00ae620008000800 */
[C---:B--2---:R-:W-:Y:S01]  /*0910*/  SHF.L.U64.HI R8, R10.reuse, 0x1, R11 ;  /* 0x000000010a087819 */ /* 0x044fe2000001020b */
[----:B------:R-:W-:-:S03]  /*0920*/  IMAD.SHL.U32 R5, R10, 0x2, RZ ;  /* 0x000000020a057824 */ /* 0x000fc600078e00ff */
[--C-:B------:R-:W-:Y:S02]  /*0930*/  SHF.R.U32.HI R9, RZ, 0x4, R8.reuse ;  /* 0x00000004ff097819 */ /* 0x100fe40000011608 */
[----:B------:R-:W-:-:S05]  /*0940*/  SHF.R.U64 R5, R5, 0x4, R8 ;  /* 0x0000000405057819 */ /* 0x000fca0000001208 */
[----:B------:R2:W-:Y:S01]  /*0950*/  STS [UR12+0xc], R5 ;  /* 0x00000c05ff007988 */ /* 0x0005e2000800080c */
[----:B----4-:R-:W-:Y:S02]  /*0960*/  LOP3.LUT R4, R4, 0x7, RZ, 0xb8, !PT ;  /* 0x0000000704047812 */ /* 0x010fe400078eb8ff */
[----:B-1----:R-:W-:-:S03]  /*0970*/  LOP3.LUT R2, R2, 0xf, R9, 0xb8, !PT ;  /* 0x0000000f02027812 */ /* 0x002fc600078eb809 */
[----:B------:R2:W-:Y:S04]  /*0980*/  STS [UR12+0x34], R4 ;  /* 0x00003404ff007988 */ /* 0x0005e8000800080c */
[----:B------:R2:W-:Y:S02]  /*0990*/  STS [UR12+0x1c], R2 ;  /* 0x00001c02ff007988 */ /* 0x0005e4000800080c */
.L_x_21:
[----:B------:R-:W-:Y:S05]  /*09a0*/  BSYNC B1 ;  /* 0x0000000000017941 */ /* 0x000fea0003800000 */
.L_x_20:
[----:B------:R-:W-:Y:S04]  /*09b0*/  BSSY B2, `(.L_x_22) ;  /* 0x000001a000027945 */ /* 0x000fe80003800000 */
[----:B------:R-:W-:Y:S04]  /*09c0*/  BSSY B1, `(.L_x_23) ;  /* 0x0000015000017945 */ /* 0x000fe80003800000 */
[----:B------:R-:W-:Y:S05]  /*09d0*/  @P1 BRA `(.L_x_24) ;  /* 0x0000000000201947 */ /* 0x000fea0003800000 */
[----:B-1234-:R-:W1:Y:S02]  /*09e0*/  LDS R2, [UR12+0x34] ;  /* 0x0000340cff027984 */ /* 0x01ee640008000800 */
[----:B-1----:R-:W-:-:S05]  /*09f0*/  LOP3.LUT R2, R2, 0x38, RZ, 0xb8, !PT ;  /* 0x0000003802027812 */ /* 0x002fca00078eb8ff */
[----:B------:R1:W-:Y:S01]  /*0a00*/  STS [UR12+0x34], R2 ;  /* 0x00003402ff007988 */ /* 0x0003e2000800080c */
[----:B------:R-:W-:Y:S05]  /*0a10*/  @P1 BRA `(.L_x_25) ;  /* 0x0000000000201947 */ /* 0x000fea0003800000 */
[----:B-1----:R-:W1:Y:S01]  /*0a20*/  LDS R2, [UR12+0x8] ;  /* 0x0000080cff027984 */ /* 0x002e620008000800 */
[----:B------:R-:W-:-:S05]  /*0a30*/  IMAD.MOV.U32 R5, RZ, RZ, 0x780 ;  /* 0x00000780ff057424 */ /* 0x000fca00078e00ff */
[----:B-1----:R-:W-:-:S05]  /*0a40*/  LOP3.LUT R2, R2, 0x500, R5, 0xd8, !PT ;  /* 0x0000050002027812 */ /* 0x002fca00078ed805 */
[----:B------:R1:W-:Y:S02]  /*0a50*/  STS [UR12+0x8], R2 ;  /* 0x00000802ff007988 */ /* 0x0003e4000800080c */
.L_x_24:
[----:B------:R-:W-:Y:S05]  /*0a60*/  @P1 BRA `(.L_x_26) ;  /* 0x0000000000281947 */ /* 0x000fea0003800000 */
[----:B-1234-:R-:W1:Y:S02]  /*0a70*/  LDS R2, [UR12+0x8] ;  /* 0x0000080cff027984 */ /* 0x01ee640008000800 */
[----:B-1----:R-:W-:-:S05]  /*0a80*/  LOP3.LUT R2, R2, 0x1800, RZ, 0xb8, !PT ;  /* 0x0000180002027812 */ /* 0x002fca00078eb8ff */
[----:B------:R2:W-:Y:S02]  /*0a90*/  STS [UR12+0x8], R2 ;  /* 0x00000802ff007988 */ /* 0x0005e4000800080c */
.L_x_25:
[----:B------:R-:W-:Y:S05]  /*0aa0*/  @P1 BREAK B1 ;  /* 0x0000000000011942 */ /* 0x000fea0003800000 */
[----:B------:R-:W-:Y:S05]  /*0ab0*/  @P1 BRA `(.L_x_27) ;  /* 0x0000000000241947 */ /* 0x000fea0003800000 */
[----:B-12---:R-:W1:Y:S01]  /*0ac0*/  LDS R2, [UR12+0x8] ;  /* 0x0000080cff027984 */ /* 0x006e620008000800 */
[----:B------:R-:W-:-:S05]  /*0ad0*/  IMAD.MOV.U32 R5, RZ, RZ, 0x6000 ;  /* 0x00006000ff057424 */ /* 0x000fca00078e00ff */
[----:B-1----:R-:W-:-:S04]  /*0ae0*/  LOP3.LUT R2, R2, 0x6000, R5, 0xd8, !PT ;  /* 0x0000600002027812 */ /* 0x002fc800078ed805 */
[----:B------:R-:W-:-:S05]  /*0af0*/  LOP3.LUT R2, R2, 0x400000, RZ, 0xb8, !PT ;  /* 0x0040000002027812 */ /* 0x000fca00078eb8ff */
[----:B------:R1:W-:Y:S02]  /*0b00*/  STS [UR12+0x8], R2 ;  /* 0x00000802ff007988 */ /* 0x0003e4000800080c */
.L_x_26:
[----:B------:R-:W-:Y:S05]  /*0b10*/  BSYNC B1 ;  /* 0x0000000000017941 */ /* 0x000fea0003800000 */
.L_x_23:
[----:B-1234-:R-:W1:Y:S02]  /*0b20*/  @!P1 LDS R2, [UR12+0x8] ;  /* 0x0000080cff029984 */ /* 0x01ee640008000800 */
[----:B-1----:R-:W-:-:S05]  /*0b30*/  @!P1 LOP3.LUT R2, R2, 0x8000, RZ, 0xb8, !PT ;  /* 0x0000800002029812 */ /* 0x002fca00078eb8ff */
[----:B------:R3:W-:Y:S02]  /*0b40*/  @!P1 STS [UR12+0x8], R2 ;  /* 0x00000802ff009988 */ /* 0x0007e4000800080c */
.L_x_27:
[----:B------:R-:W-:Y:S05]  /*0b50*/  BSYNC B2 ;  /* 0x0000000000027941 */ /* 0x000fea0003800000 */
.L_x_22:
[----:B------:R-:W-:Y:S05]  /*0b60*/  WARPSYNC.ALL ;  /* 0x0000000000007948 */ /* 0x000fea0003800000 */
[----:B------:R-:W-:-:S04]  /*0b70*/  UIADD3 UR17, UR4, 0x80, URZ ;  /* 0x0000008004117890 */ /* 0x000fc8000fffe03f */
[----:B------:R-:W-:-:S04]  /*0b80*/  UIADD3 UR16, UP0, UR17, UR18, URZ ;  /* 0x0000001211107290 */ /* 0x000fc8000ff1e03f */
[----:B------:R-:W-:Y:S01]  /*0b90*/  ULEA.HI.X.SX32 UR17, UR17, UR19, 0x1, UP0 ;  /* 0x0000001311117291 */ /* 0x000fe200080f0e3f */
[----:B------:R-:W-:Y:S11]  /*0ba0*/  @P0 BRA `(.L_x_28) ;  /* 0x0000000000280947 */ /* 0x000ff60003800000 */
        /* <DEDUP_REMOVED lines=10> */
.L_x_28:
[----:B------:R-:W-:Y:S05]  /*0c50*/  @P0 BRA `(.L_x_29) ;  /* 0x00000000000c0947 */ /* 0x000fea0003800000 */
[----:B------:R0:W-:Y:S01]  /*0c60*/  UTMACMDFLUSH ;  /* 0x00000000000079b7 */ /* 0x0001e20000000000 */
[----:B------:R-:W-:Y:S05]  /*0c70*/  @P0 BRA `(.L_x_29) ;  /* 0x0000000000040947 */ /* 0x000fea0003800000 */
[----:B------:R-:W-:-:S04]  /*0c80*/  DEPBAR.LE SB0, 0x0 ;  /* 0x000080000000791a */ /* 0x000fc80000000000 */
.L_x_29:
        /* <DEDUP_REMOVED lines=8> */
[----:B----4-:R-:W2:Y:S01]  /*0d10*/  LDC.64 R8, c[0x0][0x220] ;  /* 0x00008800ff087b82 */ /* 0x010ea20000000a00 */
[----:B------:R-:W-:Y:S02]  /*0d20*/  IMAD.MOV.U32 R5, RZ, RZ, 0x70 ;  /* 0x00000070ff057424 */ /* 0x000fe400078e00ff */
[----:B--2---:R2:W-:Y:S03]  /*0d30*/  STS.64 [UR12], R8 ;  /* 0x00000008ff007988 */ /* 0x0045e60008000a0c */
[----:B-1----:R-:W-:-:S05]  /*0d40*/  LOP3.LUT R2, R2, 0x10, R5, 0xd8, !PT ;  /* 0x0000001002027812 */ /* 0x002fca00078ed805 */
[----:B------:R2:W-:Y:S02]  /*0d50*/  STS [UR12+0x8], R2 ;  /* 0x00000802ff007988 */ /* 0x0005e4000800080c */
.L_x_31:
[----:B----4-:R-:W-:Y:S05]  /*0d60*/  BSYNC B2 ;  /* 0x0000000000027941 */ /* 0x010fea0003800000 */
.L_x_30:
[----:B------:R-:W-:Y:S04]  /*0d70*/  BSSY B3, `(.L_x_32) ;  /* 0x0000011000037945 */ /* 0x000fe80003800000 */
[----:B------:R-:W-:Y:S04]  /*0d80*/  BSSY B2, `(.L_x_33) ;  /* 0x000000e000027945 */ /* 0x000fe80003800000 */
[----:B------:R-:W-:Y:S05]  /*0d90*/  @P1 BRA `(.L_x_34) ;  /* 0x0000000000241947 */ /* 0x000fea0003800000 */
[----:B-123--:R-:W1:Y:S01]  /*0da0*/  LDS R2, [UR12+0x34] ;  /* 0x0000340cff027984 */ /* 0x00ee620008000800 */
[----:B------:R-:W-:-:S05]  /*0db0*/  IMAD.MOV.U32 R5, RZ, RZ, 0x3f000000 ;  /* 0x3f000000ff057424 */ /* 0x000fca00078e00ff */
[----:B-1----:R-:W-:-:S05]  /*0dc0*/  LOP3.LUT R2, R2, 0xff000000, R5, 0xb8, !PT ;  /* 0xff00000002027812 */ /* 0x002fca00078eb805 */
[----:B------:R1:W-:Y:S01]  /*0dd0*/  STS [UR12+0x34], R2 ;  /* 0x00003402ff007988 */ /* 0x0003e2000800080c */
[----:B------:R-:W-:Y:S05]  /*0de0*/  @P1 BRA `(.L_x_35) ;  /* 0x00000000001c1947 */ /* 0x000fea0003800000 */
[----:B-1----:R-:W1:Y:S01]  /*0df0*/  LDS R2, [UR12+0x38] ;  /* 0x0000380cff027984 */ /* 0x002e620008000800 */
[----:B------:R-:W-:-:S05]  /*0e00*/  IMAD.MOV.U32 R5, RZ, RZ, 0x7f ;  /* 0x0000007fff057424 */ /* 0x000fca00078e00ff */
[----:B-1----:R-:W-:-:S05]  /*0e10*/  LOP3.LUT R2, R2, 0xff, R5, 0xb8, !PT ;  /* 0x000000ff02027812 */ /* 0x002fca00078eb805 */
[----:B------:R4:W-:Y:S02]  /*0e20*/  STS [UR12+0x38], R2 ;  /* 0x00003802ff007988 */ /* 0x0009e4000800080c */
.L_x_34:
[----:B------:R-:W-:Y:S05]  /*0e30*/  @P1 BREAK B2 ;  /* 0x0000000000021942 */ /* 0x000fea0003800000 */
[----:B------:R-:W-:Y:S05]  /*0e40*/  @P1 BRA `(.L_x_36) ;  /* 0x00000000000c1947 */ /* 0x000fea0003800000 */
[----:B------:R1:W-:Y:S02]  /*0e50*/  STS [UR12+0x20], R7 ;  /* 0x00002007ff007988 */ /* 0x0003e4000800080c */
.L_x_35:
[----:B------:R-:W-:Y:S05]  /*0e60*/  BSYNC B2 ;  /* 0x0000000000027941 */ /* 0x000fea0003800000 */
.L_x_33:
[----:B------:R1:W-:Y:S02]  /*0e70*/  @!P1 STS [UR12+0x24], R6 ;  /* 0x00002406ff009988 */ /* 0x0003e4000800080c */
.L_x_36:
[----:B------:R-:W-:Y:S05]  /*0e80*/  BSYNC B3 ;  /* 0x0000000000037941 */ /* 0x000fea0003800000 */
.L_x_32:
[----:B------:R-:W-:Y:S05]  /*0e90*/  WARPSYNC.ALL ;  /* 0x0000000000007948 */ /* 0x000fea0003800000 */
[----:B------:R-:W-:Y:S04]  /*0ea0*/  BSSY B3, `(.L_x_37) ;  /* 0x000000e000037945 */ /* 0x000fe80003800000 */
[----:B------:R-:W-:Y:S05]  /*0eb0*/  @P1 BRA `(.L_x_38) ;  /* 0x0000000000301947 */ /* 0x000fea0003800000 */
[----:B------:R-:W5:Y:S01]  /*0ec0*/  LDS R4, [UR12+0x34] ;  /* 0x0000340cff047984 */ /* 0x000f620008000800 */
[----:B--2---:R-:W2:Y:S03]  /*0ed0*/  LDC.64 R8, c[0x0][0x248] ;  /* 0x00009200ff087b82 */ /* 0x004ea60000000a00 */
[----:B-1-34-:R-:W1:Y:S01]  /*0ee0*/  LDS R2, [UR12+0x1c] ;  /* 0x00001c0cff027984 */ /* 0x01ae620008000800 */
[C---:B--2---:R-:W-:Y:S01]  /*0ef0*/  SHF.L.U64.HI R6, R8.reuse, 0x1, R9 ;  /* 0x0000000108067819 */ /* 0x044fe20000010209 */
[----:B------:R-:W-:-:S03]  /*0f00*/  IMAD.SHL.U32 R5, R8, 0x2, RZ ;  /* 0x0000000208057824 */ /* 0x000fc600078e00ff */
[--C-:B------:R-:W-:Y:S02]  /*0f10*/  SHF.R.U32.HI R7, RZ, 0x4, R6.reuse ;  /* 0x00000004ff077819 */ /* 0x100fe40000011606 */
[----:B------:R-:W-:-:S05]  /*0f20*/  SHF.R.U64 R5, R5, 0x4, R6 ;  /* 0x0000000405057819 */ /* 0x000fca0000001206 */
[----:B------:R2:W-:Y:S01]  /*0f30*/  STS [UR12+0xc], R5 ;  /* 0x00000c05ff007988 */ /* 0x0005e2000800080c */
[----:B-----5:R-:W-:Y:S02]  /*0f40*/  LOP3.LUT R4, R4, 0x7, RZ, 0xb8, !PT ;  /* 0x0000000704047812 */ /* 0x020fe400078eb8ff */
[----:B-1----:R-:W-:-:S03]  /*0f50*/  LOP3.LUT R2, R2, 0xf, R7, 0xb8, !PT ;  /* 0x0000000f02027812 */ /* 0x002fc600078eb807 */
[----:B------:R2:W-:Y:S04]  /*0f60*/  STS [UR12+0x34], R4 ;  /* 0x00003404ff007988 */ /* 0x0005e8000800080c */
[----:B------:R2:W-:Y:S02]  /*0f70*/  STS [UR12+0x1c], R2 ;  /* 0x00001c02ff007988 */ /* 0x0005e4000800080c */
.L_x_38:
[----:B------:R-:W-:Y:S05]  /*0f80*/  BSYNC B3 ;  /* 0x0000000000037941 */ /* 0x000fea0003800000 */
.L_x_37:
        /* <DEDUP_REMOVED lines=11> */
.L_x_41:
[----:B------:R-:W-:Y:S05]  /*1040*/  @P1 BRA `(.L_x_43) ;  /* 0x0000000000281947 */ /* 0x000fea0003800000 */
[----:B-1234-:R-:W1:Y:S02]  /*1050*/  LDS R2, [UR12+0x8] ;  /* 0x0000080cff027984 */ /* 0x01ee640008000800 */
[----:B-1----:R-:W-:-:S05]  /*1060*/  LOP3.LUT R2, R2, 0x1800, RZ, 0xb8, !PT ;  /* 0x0000180002027812 */ /* 0x002fca00078eb8ff */
[----:B------:R2:W-:Y:S02]  /*1070*/  STS [UR12+0x8], R2 ;  /* 0x00000802ff007988 */ /* 0x0005e4000800080c */
.L_x_42:
[----:B------:R-:W-:Y:S05]  /*1080*/  @P1 BREAK B4 ;  /* 0x0000000000041942 */ /* 0x000fea0003800000 */
[----:B------:R-:W-:Y:S05]  /*1090*/  @P1 BRA `(.L_x_44) ;  /* 0x0000000000241947 */ /* 0x000fea0003800000 */
[----:B-12---:R-:W1:Y:S01]  /*10a0*/  LDS R2, [UR12+0x8] ;  /* 0x0000080cff027984 */ /* 0x006e620008000800 */
[----:B------:R-:W-:-:S05]  /*10b0*/  IMAD.MOV.U32 R5, RZ, RZ, 0x6000 ;  /* 0x00006000ff057424 */ /* 0x000fca00078e00ff */
[----:B-1----:R-:W-:-:S04]  /*10c0*/  LOP3.LUT R2, R2, 0x6000, R5, 0xd8, !PT ;  /* 0x0000600002027812 */ /* 0x002fc800078ed805 */
[----:B------:R-:W-:-:S05]  /*10d0*/  LOP3.LUT R2, R2, 0x400000, RZ, 0xb8, !PT ;  /* 0x0040000002027812 */ /* 0x000fca00078eb8ff */
[----:B------:R1:W-:Y:S02]  /*10e0*/  STS [UR12+0x8], R2 ;  /* 0x00000802ff007988 */ /* 0x0003e4000800080c */
.L_x_43:
[----:B------:R-:W-:Y:S05]  /*10f0*/  BSYNC B4 ;  /* 0x0000000000047941 */ /* 0x000fea0003800000 */
.L_x_40:
[----:B-1234-:R-:W1:Y:S02]  /*1100*/  @!P1 LDS R2, [UR12+0x8] ;  /* 0x0000080cff029984 */ /* 0x01ee640008000800 */
[----:B-1----:R-:W-:-:S05]  /*1110*/  @!P1 LOP3.LUT R2, R2, 0x8000, RZ, 0xb8, !PT ;  /* 0x0000800002029812 */ /* 0x002fca00078eb8ff */
[----:B------:R3:W-:Y:S02]  /*1120*/  @!P1 STS [UR12+0x8], R2 ;  /* 0x00000802ff009988 */ /* 0x0007e4000800080c */
.L_x_44:
[----:B------:R-:W-:Y:S05]  /*1130*/  BSYNC B3 ;  /* 0x0000000000037941 */ /* 0x000fea0003800000 */
.L_x_39:
[----:B------:R-:W-:Y:S05]  /*1140*/  WARPSYNC.ALL ;  /* 0x0000000000007948 */ /* 0x000fea0003800000 */
[----:B------:R4:W-:Y:S01]  /*1150*/  STL [R1], RZ ;  /* 0x000000ff01007387 */ /* 0x0009e20000100800 */
[----:B------:R-:W-:Y:S01]  /*1160*/  UIADD3 UR4, UR4, 0x100, URZ ;  /* 0x0000010004047890 */ /* 0x000fe2000fffe03f */
[----:B------:R-:W-:Y:S02]  /*1170*/  ISETP.GE.AND P2, PT, R13, 0x1, PT ;  /* 0x000000010d00780c */ /* 0x000fe40003f46270 */
[----:B------:R-:W-:Y:S01]  /*1180*/  SHF.R.U32.HI R6, RZ, 0x5, R16 ;  /* 0x00000005ff067819 */ /* 0x000fe20000011610 */
[----:B------:R-:W-:-:S04]  /*1190*/  UIADD3 UR18, UP0, UR4, UR18, URZ ;  /* 0x0000001204127290 */ /* 0x000fc8000ff1e03f */
[----:B------:R-:W-:Y:S01]  /*11a0*/  ULEA.HI.X.SX32 UR19, UR4, UR19, 0x1, UP0 ;  /* 0x0000001304137291 */ /* 0x000fe200080f0e3f */
[----:B----4-:R-:W-:Y:S11]  /*11b0*/  @P0 BRA `(.L_x_45) ;  /* 0x0000000000280947 */ /* 0x010ff60003800000 */
        /* <DEDUP_REMOVED lines=10> */
.L_x_45:
[----:B------:R-:W-:Y:S05]  /*1260*/  @P0 BRA `(.L_x_46) ;  /* 0x00000000000c0947 */ /* 0x000fea0003800000 */
[----:B------:R0:W-:Y:S01]  /*1270*/  UTMACMDFLUSH ;  /* 0x00000000000079b7 */ /* 0x0001e20000000000 */
[----:B------:R-:W-:Y:S05]  /*1280*/  @P0 BRA `(.L_x_46) ;  /* 0x0000000000040947 */ /* 0x000fea0003800000 */
[----:B------:R-:W-:-:S04]  /*1290*/  DEPBAR.LE SB0, 0x0 ;  /* 0x000080000000791a */ /* 0x000fc80000000000 */
.L_x_46:
[----:B------:R1:W-:Y:S01]  /*12a0*/  STL [R1+0x4], RZ ;  /* 0x000004ff01007387 */ /* 0x0003e20000100800 */
[----:B------:R-:W-:Y:S05]  /*12b0*/  WARPSYNC.ALL ;  /* 0x0000000000007948 */ /* 0x000fea0003800000 */
[----:B------:R1:W-:Y:S01]  /*12c0*/  STL [R1+0x8], RZ ;  /* 0x000008ff01007387 */ /* 0x0003e20000100800 */
[----:B-----5:R-:W-:Y:S01]  /*12d0*/  VOTEU.ALL UP0, P1 ;  /* 0x00000000003f7886 */ /* 0x020fe20000800000 */
[----:B------:R-:W-:Y:S01]  /*12e0*/  UMOV UR4, 0x1 ;  /* 0x0000000100047882 */ /* 0x000fe20000000000 */
[----:B------:R-:W-:Y:S01]  /*12f0*/  R2UR UR36, R6 ;  /* 0x00000000062472ca */ /* 0x000fe200000e0000 */
[----:B------:R1:W-:Y:S01]  /*1300*/  STL [R1+0xc], RZ ;  /* 0x00000cff01007387 */ /* 0x0003e20000100800 */
[----:B------:R-:W-:Y:S01]  /*1310*/  USHF.L.U32 UR13, UR37, 0x8, URZ ;  /* 0x00000008250d7899 */ /* 0x000fe2000800063f */
[----:B------:R-:W-:Y:S01]  /*1320*/  CS2R R24, SRZ ;  /* 0x0000000000187805 */ /* 0x000fe2000001ff00 */
[----:B------:R-:W-:-:S04]  /*1330*/  @!UP0 UIADD3 UR4, -UR4, 0x100000, URZ ;  /* 0x0010000004048890 */ /* 0x000fc8000fffe13f */
[----:B------:R-:W-:Y:S02]  /*1340*/  @!UP0 USHF.L.U32 UR5, UR4, 0xb, URZ ;  /* 0x0000000b04058899 */ /* 0x000fe4000800063f */
[----:B------:R-:W-:Y:S01]  /*1350*/  @!UP0 USHF.L.U32 UR4, UR4, 0x1, URZ ;  /* 0x0000000104048899 */ /* 0x000fe2000800063f */
[----:B------:R1:W-:Y:S01]  /*1360*/  STL [R1+0x10], RZ ;  /* 0x000010ff01007387 */ /* 0x0003e20000100800 */
[----:B------:R-:W-:Y:S01]  /*1370*/  VOTEU.ALL UP0, P1 ;  /* 0x00000000003f7886 */ /* 0x000fe20000800000 */
[----:B------:R-:W-:Y:S01]  /*1380*/  USHF.L.U32 UR23, UR38, 0x7, URZ ;  /* 0x0000000726177899 */ /* 0x000fe2000800063f */
[----:B------:R-:W-:Y:S01]  /*1390*/  CS2R R26, SRZ ;  /* 0x00000000001a7805 */ /* 0x000fe2000001ff00 */
[----:B------:R1:W-:Y:S01]  /*13a0*/  STL [R1+0x14], RZ ;  /* 0x000014ff01007387 */ /* 0x0003e20000100800 */
[----:B------:R-:W-:Y:S02]  /*13b0*/  CS2R R28, SRZ ;  /* 0x00000000001c7805 */ /* 0x000fe4000001ff00 */
[----:B------:R-:W-:-:S02]  /*13c0*/  CS2R R30, SRZ ;  /* 0x00000000001e7805 */ /* 0x000fc4000001ff00 */
[----:B------:R-:W-:Y:S01]  /*13d0*/  CS2R R32, SRZ ;  /* 0x0000000000207805 */ /* 0x000fe2000001ff00 */
[----:B------:R1:W-:Y:S01]  /*13e0*/  STL [R1+0x18], RZ ;  /* 0x000018ff01007387 */ /* 0x0003e20000100800 */
[----:B------:R-:W-:Y:S02]  /*13f0*/  CS2R R34, SRZ ;  /* 0x0000000000227805 */ /* 0x000fe4000001ff00 */
[----:B------:R-:W-:Y:S02]  /*1400*/  CS2R R36, SRZ ;  /* 0x0000000000247805 */ /* 0x000fe4000001ff00 */
        /* <DEDUP_REMOVED lines=75> */
[----:B------:R-:W-:Y:S01]  /*18c0*/  CS2R R150, SRZ ;  /* 0x0000000000967805 */ /* 0x000fe2000001ff00 */
[----:B------:R1:W-:Y:S04]  /*18d0*/  STL [R1+0x68], RZ ;  /* 0x000068ff01007387 */ /* 0x0003e80000100800 */
        /* <DEDUP_REMOVED lines=93> */
[----:B------:R1:W-:Y:S01]  /*1eb0*/  STL [R1+0x1e0], RZ ;  /* 0x0001e0ff01007387 */ /* 0x0003e20000100800 */
[----:B------:R-:W-:Y:S06]  /*1ec0*/  BAR.SYNC.DEFER_BLOCKING 0x0 ;  /* 0x0000000000007b1d */ /* 0x000fec0000010000 */
[----:B------:R1:W-:Y:S04]  /*1ed0*/  STL [R1+0x1e4], RZ ;  /* 0x0001e4ff01007387 */ /* 0x0003e80000100800 */
[----:B------:R1:W-:Y:S04]  /*1ee0*/  STL [R1+0x1e8], RZ ;  /* 0x0001e8ff01007387 */ /* 0x0003e80000100800 */
[----:B------:R1:W-:Y:S04]  /*1ef0*/  STL [R1+0x1ec], RZ ;  /* 0x0001ecff01007387 */ /* 0x0003e80000100800 */
[----:B------:R1:W-:Y:S04]  /*1f00*/  STL [R1+0x1f0], RZ ;  /* 0x0001f0ff01007387 */ /* 0x0003e80000100800 */
[----:B------:R1:W-:Y:S04]  /*1f10*/  STL [R1+0x1f4], RZ ;  /* 0x0001f4ff01007387 */ /* 0x0003e80000100800 */
[----:B------:R-:W2:Y:S02]  /*1f20*/  FENCE.VIEW.ASYNC.S ;  /* 0x00000000000073c6 */ /* 0x000ea40000000000 */
[----:B--2---:R1:W2:Y:S02]  /*1f30*/  @!UP0 SYNCS.EXCH.64 URZ, [UR12+0x6000], UR4 ;  /* 0x006000040c3f85b2 */ /* 0x0042a40008000100 */
[----:B------:R1:W-:Y:S04]  /*1f40*/  STL [R1+0x1f8], RZ ;  /* 0x0001f8ff01007387 */ /* 0x0003e80000100800 */
[----:B------:R1:W-:Y:S01]  /*1f50*/  STL [R1+0x1fc], RZ ;  /* 0x0001fcff01007387 */ /* 0x0003e20000100800 */
[----:B------:R-:W-:Y:S05]  /*1f60*/  @!P2 BRA `(.L_x_47) ;  /* 0x000000180084a947 */ /* 0x000fea0003800000 */
[----:B------:R2:W-:Y:S01]  /*1f70*/  STL [R1], RZ ;  /* 0x000000ff01007387 */ /* 0x0005e20000100800 */
[----:B-1----:R-:W-:Y:S01]  /*1f80*/  UIADD3 UR4, UR12, 0x4000, URZ ;  /* 0x000040000c047890 */ /* 0x002fe2000fffe03f */
[----:B------:R-:W-:Y:S01]  /*1f90*/  CS2R R24, SRZ ;  /* 0x0000000000187805 */ /* 0x000fe2000001ff00 */
[----:B------:R-:W-:Y:S01]  /*1fa0*/  USHF.R.U32.HI UR9, URZ, 0x4, UR12 ;  /* 0x000000043f097899 */ /* 0x000fe2000801160c */
[----:B------:R1:W-:Y:S01]  /*1fb0*/  STL [R1+0x4], RZ ;  /* 0x000004ff01007387 */ /* 0x0003e20000100800 */
[----:B------:R-:W-:Y:S01]  /*1fc0*/  USHF.R.U32.HI UR4, URZ, 0x4, UR4 ;  /* 0x000000043f047899 */ /* 0x000fe20008011604 */
[----:B------:R-:W-:Y:S01]  /*1fd0*/  CS2R R26, SRZ ;  /* 0x00000000001a7805 */ /* 0x000fe2000001ff00 */
[----:B------:R-:W-:Y:S01]  /*1fe0*/  UMOV UR5, URZ ;  /* 0x0000003f00057c82 */ /* 0x000fe20008000000 */
[----:B------:R1:W-:Y:S01]  /*1ff0*/  STL [R1+0x8], RZ ;  /* 0x000008ff01007387 */ /* 0x0003e20000100800 */
[----:B------:R-:W-:Y:S01]  /*2000*/  USGXT.U32 UR39, UR4, 0xe ;  /* 0x0000000e0427789a */ /* 0x000fe20008000000 */
[----:B------:R-:W-:Y:S01]  /*2010*/  CS2R R28, SRZ ;  /* 0x00000000001c7805 */ /* 0x000fe2000001ff00 */
[----:B------:R-:W-:Y:S01]  /*2020*/  USGXT.U32 UR4, UR9, 0xe ;  /* 0x0000000e0904789a */ /* 0x000fe20008000000 */
[----:B------:R1:W-:Y:S01]  /*2030*/  STL [R1+0xc], RZ ;  /* 0x00000cff01007387 */ /* 0x0003e20000100800 */
[----:B------:R-:W-:Y:S01]  /*2040*/  UIADD3 UR8, UP0, UR39, 0x2, URZ ;  /* 0x0000000227087890 */ /* 0x000fe2000ff1e03f */
[----:B------:R-:W-:Y:S01]  /*2050*/  CS2R R30, SRZ ;  /* 0x00000000001e7805 */ /* 0x000fe2000001ff00 */
[----:B------:R-:W-:Y:S01]  /*2060*/  UMOV UR6, 0x1000080 ;  /* 0x0100008000067882 */ /* 0x000fe20000000000 */
[----:B------:R1:W-:Y:S01]  /*2070*/  STL [R1+0x10], RZ ;  /* 0x000010ff01007387 */ /* 0x0003e20000100800 */
[----:B------:R-:W-:Y:S01]  /*2080*/  UIADD3.X UR9, UR5, -0x7fffffe0, URZ, UP0, !UPT ;  /* 0x8000002005097890 */ /* 0x000fe200087fe43f */
[----:B------:R-:W-:Y:S01]  /*2090*/  CS2R R32, SRZ ;  /* 0x0000000000207805 */ /* 0x000fe2000001ff00 */
[----:B------:R-:W-:Y:S01]  /*20a0*/  UMOV UR7, 0x40000040 ;  /* 0x4000004000077882 */ /* 0x000fe20000000000 */
[----:B------:R1:W-:Y:S01]  /*20b0*/  STL [R1+0x14], RZ ;  /* 0x000014ff01007387 */ /* 0x0003e20000100800 */
[----:B------:R-:W-:-:S02]  /*20c0*/  CS2R R34, SRZ ;  /* 0x0000000000227805 */ /* 0x000fc4000001ff00 */
[----:B------:R-:W-:Y:S02]  /*20d0*/  CS2R R36, SRZ ;  /* 0x0000000000247805 */ /* 0x000fe4000001ff00 */
[----:B------:R-:W-:Y:S01]  /*20e0*/  CS2R R38, SRZ ;  /* 0x0000000000267805 */ /* 0x000fe2000001ff00 */
[----:B------:R1:W-:Y:S01]  /*20f0*/  STL [R1+0x18], RZ ;  /* 0x000018ff01007387 */ /* 0x0003e20000100800 */
[----:B------:R-:W-:Y:S02]  /*2100*/  CS2R R40, SRZ ;  /* 0x0000000000287805 */ /* 0x000fe4000001ff00 */
[----:B------:R-:W-:Y:S02]  /*2110*/  CS2R R42, SRZ ;  /* 0x00000000002a7805 */ /* 0x000fe4000001ff00 */
[----:B------:R-:W-:Y:S01]  /*2120*/  CS2R R44, SRZ ;  /* 0x00000000002c7805 */ /* 0x000fe2000001ff00 */
        /* <DEDUP_REMOVED lines=57> */
[----:B------:R-:W-:Y:S01]  /*24c0*/  CS2R R130, SRZ ;  /* 0x0000000000827805 */ /* 0x000fe2000001ff00 */
[----:B------:R-:W-:Y:S01]  /*24d0*/  ULOP3.LUT UR10, UR4, 0x1000000, URZ, 0xfc, !UPT ;  /* 0x01000000040a7892 */ /* 0x000fe2000f8efc3f */
[----:B------:R-:W-:Y:S01]  /*24e0*/  CS2R R132, SRZ ;  /* 0x0000000000847805 */ /* 0x000fe2000001ff00 */
[----:B------:R1:W-:Y:S01]  /*24f0*/  STL [R1+0x58], RZ ;  /* 0x000058ff01007387 */ /* 0x0003e20000100800 */
[----:B------:R-:W-:Y:S01]  /*2500*/  UIADD3.64 UR6, UR4, UR6, URZ ;  /* 0x0000000604067297 */ /* 0x000fe2000fffe03f */
        /* <DEDUP_REMOVED lines=11> */
[----:B------:R-:W-:Y:S01]  /*25c0*/  CS2R R150, SRZ ;  /* 0x0000000000967805 */ /* 0x000fe2000001ff00 */
[----:B------:R-:W-:Y:S01]  /*25d0*/  UMOV UR4, UR8 ;  /* 0x0000000800047c82 */ /* 0x000fe20008000000 */
[----:B------:R-:W-:Y:S01]  /*25e0*/  UMOV UR5, UR9 ;  /* 0x0000000900057c82 */ /* 0x000fe20008000000 */
[----:B------:R1:W-:Y:S01]  /*25f0*/  STL [R1+0x68], RZ ;  /* 0x000068ff01007387 */ /* 0x0003e20000100800 */
[----:B------:R-:W-:Y:S02]  /*2600*/  UIADD3.64 UR24, UR4, 0xfe, URZ ;  /* 0x000000fe04187897 */ /* 0x000fe4000fffe03f */
[----:B------:R-:W-:Y:S01]  /*2610*/  UIADD3.64 UR28, UR4, 0x100, URZ ;  /* 0x00000100041c7897 */ /* 0x000fe2000fffe03f */
[----:B------:R1:W-:Y:S01]  /*2620*/  STL [R1+0x6c], RZ ;  /* 0x00006cff01007387 */ /* 0x0003e20000100800 */
[----:B------:R-:W-:Y:S01]  /*2630*/  UMOV UR22, URZ ;  /* 0x0000003f00167c82 */ /* 0x000fe20008000000 */
[----:B------:R-:W-:-:S02]  /*2640*/  UMOV UR11, 0x40000040 ;  /* 0x40000040000b7882 */ /* 0x000fc40000000000 */
        /* <DEDUP_REMOVED lines=99> */
[----:B--2---:R1:W-:Y:S02]  /*2c80*/  STL [R1+0x1fc], RZ ;  /* 0x0001fcff01007387 */ /* 0x0043e40000100800 */
.L_x_49:
[----:B------:R-:W-:Y:S01]  /*2c90*/  BAR.SYNC.DEFER_BLOCKING 0x0 ;  /* 0x0000000000007b1d */ /* 0x000fe20000010000 */
[----:B------:R-:W-:Y:S01]  /*2ca0*/  ELECT P0, URZ, PT ;  /* 0x00000000003f782f */ /* 0x000fe20003800000 */
[----:B---3--:R-:W-:Y:S01]  /*2cb0*/  @!P1 IMAD.MOV.U32 R2, RZ, RZ, 0x6000 ;  /* 0x00006000ff029424 */ /* 0x008fe200078e00ff */
[----:B------:R-:W-:Y:S02]  /*2cc0*/  UIADD3 UR21, UR12, 0x6000, URZ ;  /* 0x000060000c157890 */ /* 0x000fe4000fffe03f */
[----:B------:R-:W-:Y:S01]  /*2cd0*/  ISETP.LT.U32.AND P0, PT, R3, 0x20, P0 ;  /* 0x000000200300780c */ /* 0x000fe20000701070 */
[----:B------:R-:W-:Y:S01]  /*2ce0*/  ULOP3.LUT UR34, UR36, 0x3, URZ, 0xc0, !UPT ;  /* 0x0000000324227892 */ /* 0x000fe2000f8ec03f */
[----:B------:R-:W-:-:S03]  /*2cf0*/  UMOV UR35, UR22 ;  /* 0x0000001600237c82 */ /* 0x000fc60008000000 */
[----:B------:R-:W-:Y:S02]  /*2d00*/  ULEA UR32, UR34, UR12, 0xc ;  /* 0x0000000c22207291 */ /* 0x000fe4000f8e603f */
[----:B------:R-:W-:Y:S01]  /*2d10*/  ULEA UR34, UR34, UR13, 0x6 ;  /* 0x0000000d22227291 */ /* 0x000fe2000f8e303f */
[----:B------:R-:W-:-:S05]  /*2d20*/  UMOV UR33, UR21 ;  /* 0x0000001500217c82 */ /* 0x000fca0008000000 */
[----:B------:R-:W-:Y:S01]  /*2d30*/  VOTEU.ANY UP0, P0 ;  /* 0x00000000003f7886 */ /* 0x000fe20000000100 */
[----:B------:R-:W-:-:S04]  /*2d40*/  VOTEU.ANY UP1, P0 ;  /* 0x00000000003f7886 */ /* 0x000fc80000020100 */
[----:B------:R-:W-:Y:S02]  /*2d50*/  @UP0 UIADD3 UR20, UR12, 0x4000, URZ ;  /* 0x000040000c140890 */ /* 0x000fe4000fffe03f */
[----:B------:R2:W-:Y:S01]  /*2d60*/  @!P1 SYNCS.ARRIVE.TRANS64 RZ, [UR12+0x6000], R2 ;  /* 0x00600002ffff99a7 */ /* 0x0005e2000800000c */
[----:B------:R-:W-:Y:S06]  /*2d70*/  BAR.SYNC.DEFER_BLOCKING 0x0 ;  /* 0x0000000000007b1d */ /* 0x000fec0000010000 */
[----:B------:R-:W-:Y:S01]  /*2d80*/  @UP0 UMOV UR8, UR14 ;  /* 0x0000000e00080c82 */ /* 0x000fe20008000000 */
[----:B------:R-:W-:Y:S01]  /*2d90*/  @UP0 UMOV UR9, UR15 ;  /* 0x0000000f00090c82 */ /* 0x000fe20008000000 */
[----:B--2---:R-:W-:Y:S01]  /*2da0*/  SHF.L.U32 R2, R0, 0x1f, RZ ;  /* 0x0000001f00027819 */ /* 0x004fe200000006ff */
[----:B------:R2:W-:Y:S01]  /*2db0*/  @UP1 UTMALDG.2D [UR20], [UR8] ;  /* 0x00000014080015b4 */ /* 0x0005e20008008000 */
[----:B------:R3:W-:Y:S06]  /*2dc0*/  MEMBAR.ALL.CTA ;  /* 0x0000000000007992 */ /* 0x0007ec0000008000 */
[----:B---3--:R-:W3:Y:S02]  /*2dd0*/  FENCE.VIEW.ASYNC.S ;  /* 0x00000000000073c6 */ /* 0x008ee40000000000 */
[----:B---3--:R-:W-:Y:S06]  /*2de0*/  BAR.SYNC.DEFER_BLOCKING 0x0 ;  /* 0x0000000000007b1d */ /* 0x008fec0000010000 */
[----:B------:R2:W-:Y:S02]  /*2df0*/  UTMALDG.2D [UR32], [UR16] ;  /* 0x00000020100075b4 */ /* 0x0005e40008008000 */
[----:B------:R-:W-:Y:S06]  /*2e00*/  BAR.SYNC.DEFER_BLOCKING 0x0 ;  /* 0x0000000000007b1d */ /* 0x000fec0000010000 */
[----:B------:R-:W3:Y:S02]  /*2e10*/  SYNCS.PHASECHK.TRANS64.TRYWAIT P0, [UR12+0x6000], R2 ;  /* 0x00600002ff0075a7 */ /* 0x000ee4000800014c */
[----:B--23--:R-:W-:Y:S05]  /*2e20*/  @!P0 BRA `(.L_x_48) ;  /* 0x0000001c00f08947 */ /* 0x00cfea0003800000 */
.L_x_50:
[----:B------:R-:W-:Y:S01]  /*2e30*/  STL.64 [R1+0x268], R150 ;  /* 0x0002689601007387 */ /* 0x000fe20000100a00 */
[----:B------:R-:W-:Y:S01]  /*2e40*/  UMOV UR8, UR39 ;  /* 0x0000002700087c82 */ /* 0x000fe20008000000 */
[----:B------:R-:W-:Y:S01]  /*2e50*/  UMOV UR9, 0x80000020 ;  /* 0x8000002000097882 */ /* 0x000fe20000000000 */
[----:B------:R-:W-:Y:S01]  /*2e60*/  UMOV UR26, UR10 ;  /* 0x0000000a001a7c82 */ /* 0x000fe20008000000 */
[----:B------:R-:W-:Y:S01]  /*2e70*/  STL.64 [R1+0x260], R148 ;  /* 0x0002609401007387 */ /* 0x000fe20000100a00 */
[----:B------:R-:W-:Y:S01]  /*2e80*/  UMOV UR27, UR11 ;  /* 0x0000000b001b7c82 */ /* 0x000fe20008000000 */
[----:B------:R-:W-:Y:S01]  /*2e90*/  UMOV UR30, UR6 ;  /* 0x00000006001e7c82 */ /* 0x000fe20008000000 */
[----:B------:R-:W-:Y:S01]  /*2ea0*/  UMOV UR31, UR7 ;  /* 0x00000007001f7c82 */ /* 0x000fe20008000000 */
[----:B------:R-:W-:Y:S01]  /*2eb0*/  STL.64 [R1+0x258], R146 ;  /* 0x0002589201007387 */ /* 0x000fe20000100a00 */
[----:B------:R-:W2:Y:S03]  /*2ec0*/  LDC R2, c[0x0][0x230] ;  /* 0x00008c00ff027b82 */ /* 0x000ea60000000800 */
[----:B------:R-:W-:Y:S04]  /*2ed0*/  STL.64 [R1+0x250], R144 ;  /* 0x0002509001007387 */ /* 0x000fe80000100a00 */
        /* <DEDUP_REMOVED lines=9> */
[----:B------:R3:W-:Y:S04]  /*2f70*/  STL.64 [R1+0x200], R124 ;  /* 0x0002007c01007387 */ /* 0x0007e80000100a00 */
[----:B---3--:R-:W3:Y:S04]  /*2f80*/  LDL.LU.64 R124, [R1] ;  /* 0x00000000017c7983 */ /* 0x008ee80000300a00 */
[----:B------:R-:W3:Y:S04]  /*2f90*/  LDL.LU.64 R126, [R1+0x8] ;  /* 0x00000800017e7983 */ /* 0x000ee80000300a00 */
        /* <DEDUP_REMOVED lines=61> */
[----:B------:R-:W3:Y:S02]  /*3370*/  LDL.LU.64 R250, [R1+0x1f8] ;  /* 0x0001f80001fa7983 */ /* 0x000ee40000300a00 */
[----:B---3--:R-:W-:-:S06]  /*3380*/  WARPGROUP.ARRIVE ;  /* 0x00000000000079c5 */ /* 0x008fcc0000000000 */
[----:B------:R-:W-:Y:S03]  /*3390*/  HGMMA.64x256x16.F32.BF16 R124, gdesc[UR8].tnspB, R124, gsb0 ;  /* 0x43e00000087c79f0 */ /* 0x000fe6000800187c */
[----:B------:R-:W-:Y:S02]  /*33a0*/  WARPGROUP.DEPBAR.LE gsb0, 0x0 ;  /* 0x00008000000079c5 */ /* 0x000fe40000010000 */
[----:B------:R-:W-:-:S15]  /*33b0*/  WARPGROUP.ARRIVE ;  /* 0x00000000000079c5 */ /* 0x000fde0000000000 */
[----:B------:R-:W-:-:S08]  /*33c0*/  NOP ;  /* 0x0000000000007918 */ /* 0x000fd00000000000 */
[----:B------:R-:W-:Y:S03]  /*33d0*/  HGMMA.64x256x16.F32.BF16 R124, gdesc[UR4].tnspB, R124, gsb0 ;  /* 0x43e00000047c79f0 */ /* 0x000fe6000800187c */
[----:B------:R-:W-:Y:S02]  /*33e0*/  WARPGROUP.DEPBAR.LE gsb0, 0x0 ;  /* 0x00008000000079c5 */ /* 0x000fe40000010000 */
[----:B------:R-:W-:Y:S04]  /*33f0*/  STL.64 [R1], R124 ;  /* 0x0000007c01007387 */ /* 0x000fe80000100a00 */
        /* <DEDUP_REMOVED lines=63> */
[----:B---3--:R-:W3:Y:S04]  /*37f0*/  LDL.LU.64 R150, [R1+0x268] ;  /* 0x0002680001967983 */ /* 0x008ee80000300a00 */
        /* <DEDUP_REMOVED lines=12> */
[----:B------:R-:W3:Y:S01]  /*38c0*/  LDL.LU.64 R124, [R1+0x200] ;  /* 0x00020000017c7983 */ /* 0x000ee20000300a00 */
[----:B------:R-:W-:Y:S01]  /*38d0*/  UIADD3 UR22, UR22, 0x20, URZ ;  /* 0x0000002016167890 */ /* 0x000fe2000fffe03f */
[----:B------:R-:W-:-:S05]  /*38e0*/  LOP3.LUT R0, R0, 0x1, RZ, 0x3c, !PT ;  /* 0x0000000100007812 */ /* 0x000fca00078e3cff */
[----:B--2---:R-:W-:Y:S01]  /*38f0*/  ISETP.LE.AND P0, PT, R2, UR22, PT ;  /* 0x0000001602007c0c */ /* 0x004fe2000bf03270 */
[----:B---3--:R-:W-:-:S06]  /*3900*/  WARPGROUP.ARRIVE ;  /* 0x00000000000079c5 */ /* 0x008fcc0000000000 */
[----:B------:R-:W-:Y:S03]  /*3910*/  HGMMA.64x256x16.F32.BF16 R24, gdesc[UR24].tnspB, R24, gsb0 ;  /* 0x43e00000181879f0 */ /* 0x000fe60008001818 */
[----:B------:R-:W-:Y:S02]  /*3920*/  WARPGROUP.DEPBAR.LE gsb0, 0x0 ;  /* 0x00008000000079c5 */ /* 0x000fe40000010000 */
[----:B------:R-:W-:-:S15]  /*3930*/  WARPGROUP.ARRIVE ;  /* 0x00000000000079c5 */ /* 0x000fde0000000000 */
[----:B------:R-:W-:-:S08]  /*3940*/  NOP ;  /* 0x0000000000007918 */ /* 0x000fd00000000000 */
[----:B------:R-:W-:Y:S03]  /*3950*/  HGMMA.64x256x16.F32.BF16 R24, gdesc[UR28].tnspB, R24, gsb0 ;  /* 0x43e000001c1879f0 */ /* 0x000fe60008001818 */
[----:B------:R-:W-:Y:S02]  /*3960*/  WARPGROUP.DEPBAR.LE gsb0, 0x0 ;  /* 0x00008000000079c5 */ /* 0x000fe40000010000 */
[----:B-1----:R-:W-:Y:S05]  /*3970*/  @!P0 BRA `(.L_x_49) ;  /* 0xfffffff000c48947 */ /* 0x002fea000383ffff */
.L_x_47:
[----:B------:R5:W-:Y:S04]  /*3980*/  STL [R1+0x20c], R148 ;  /* 0x00020c9401007387 */ /* 0x000be80000100800 */
[----:B------:R-:W3:Y:S01]  /*3990*/  LDL.LU R8, [R1] ;  /* 0x0000000001087983 */ /* 0x000ee20000300800 */
[----:B--2---:R-:W-:Y:S06]  /*39a0*/  BAR.SYNC.DEFER_BLOCKING 0x0 ;  /* 0x0000000000007b1d */ /* 0x004fec0000010000 */
[----:B-----5:R-:W2:Y:S04]  /*39b0*/  LDL.LU R148, [R1+0x4] ;  /* 0x0000040001947983 */ /* 0x020ea80000300800 */
[----:B------:R5:W-:Y:S04]  /*39c0*/  STL [R1+0x208], R149 ;  /* 0x0002089501007387 */ /* 0x000be80000100800 */
[----:B-----5:R-:W5:Y:S01]  /*39d0*/  LDL.LU R149, [R1+0xc] ;  /* 0x00000c0001957983 */ /* 0x020f620000300800 */
[----:B------:R-:W5:Y:S03]  /*39e0*/  @!P1 SYNCS.CCTL.IV [UR12+0x6000] ;  /* 0x00600000ff0099b1 */ /* 0x000f66000800000c */
[----:B------:R-:W5:Y:S04]  /*39f0*/  LDL.LU R9, [R1+0x8] ;  /* 0x0000080001097983 */ /* 0x000f680000300800 */
[----:B------:R4:W-:Y:S04]  /*3a00*/  STL [R1+0x204], R150 ;  /* 0x0002049601007387 */ /* 0x0009e80000100800 */
[----:B----4-:R-:W4:Y:S04]  /*3a10*/  LDL.LU R150, [R1+0x14] ;  /* 0x0000140001967983 */ /* 0x010f280000300800 */
[----:B------:R-:W4:Y:S04]  /*3a20*/  LDL.LU R10, [R1+0x10] ;  /* 0x00001000010a7983 */ /* 0x000f280000300800 */
[----:B------:R1:W-:Y:S04]  /*3a30*/  STL [R1+0x200], R151 ;  /* 0x0002009701007387 */ /* 0x0003e80000100800 */
[----:B-1----:R-:W4:Y:S04]  /*3a40*/  LDL.LU R151, [R1+0x1c] ;  /* 0x00001c0001977983 */ /* 0x002f280000300800 */
[----:B------:R-:W4:Y:S04]  /*3a50*/  LDL.LU R11, [R1+0x18] ;  /* 0x00001800010b7983 */ /* 0x000f280000300800 */
        /* <DEDUP_REMOVED lines=119> */
[----:B---3--:R-:W3:Y:S01]  /*41d0*/  LDL.LU R2, [R1+0x1f8] ;  /* 0x0001f80001027983 */ /* 0x008ee20000300800 */
[----:B--2---:R-:W-:-:S02]  /*41e0*/  F2FP.BF16.F32.PACK_AB R8, R148, R8 ;  /* 0x000000089408723e */ /* 0x004fc400000010ff */
[----:B-----5:R-:W-:Y:S01]  /*41f0*/  F2FP.BF16.F32.PACK_AB R9, R149, R9 ;  /* 0x000000099509723e */ /* 0x020fe200000010ff */
[----:B------:R-:W2:Y:S01]  /*4200*/  LDL.LU R148, [R1+0x20c] ;  /* 0x00020c0001947983 */ /* 0x000ea20000300800 */
[----:B----4-:R-:W-:Y:S02]  /*4210*/  F2FP.BF16.F32.PACK_AB R10, R150, R10 ;  /* 0x0000000a960a723e */ /* 0x010fe400000010ff */
[----:B------:R-:W-:Y:S01]  /*4220*/  F2FP.BF16.F32.PACK_AB R11, R151, R11 ;  /* 0x0000000b970b723e */ /* 0x000fe200000010ff */
[----:B------:R-:W2:Y:S04]  /*4230*/  LDL.LU R149, [R1+0x208] ;  /* 0x0002080001957983 */ /* 0x000ea80000300800 */
[----:B------:R-:W4:Y:S04]  /*4240*/  LDL.LU R150, [R1+0x204] ;  /* 0x0002040001967983 */ /* 0x000f280000300800 */
[----:B------:R-:W4:Y:S01]  /*4250*/  LDL.LU R151, [R1+0x200] ;  /* 0x0002000001977983 */ /* 0x000f220000300800 */
[----:B------:R-:W-:Y:S01]  /*4260*/  F2FP.BF16.F32.PACK_AB R4, R16, R4 ;  /* 0x000000041004723e */ /* 0x000fe200000010ff */
[----:B------:R-:W-:Y:S01]  /*4270*/  ULOP3.LUT UR36, UR36, 0x3, URZ, 0xc0, !UPT ;  /* 0x0000000324247892 */ /* 0x000fe2000f8ec03f */
[----:B------:R-:W-:Y:S01]  /*4280*/  F2FP.BF16.F32.PACK_AB R6, R0, R6 ;  /* 0x000000060006723e */ /* 0x000fe200000010ff */
[----:B------:R-:W1:Y:S01]  /*4290*/  S2R R16, SR_TID.X ;  /* 0x0000000000107919 */ /* 0x000e620000002100 */
[----:B------:R-:W-:Y:S01]  /*42a0*/  F2FP.BF16.F32.PACK_AB R5, R3, R5 ;  /* 0x000000050305723e */ /* 0x000fe200000010ff */
[----:B------:R-:W-:Y:S01]  /*42b0*/  ULEA UR4, UR36, UR12, 0xe ;  /* 0x0000000c24047291 */ /* 0x000fe2000f8e703f */
[----:B------:R-:W-:Y:S01]  /*42c0*/  F2FP.BF16.F32.PACK_AB R152, R243, R152 ;  /* 0x00000098f398723e */ /* 0x000fe200000010ff */
[----:B------:R-:W-:Y:S01]  /*42d0*/  ULEA UR5, UR36, UR13, 0x6 ;  /* 0x0000000d24057291 */ /* 0x000fe2000f8e303f */
[----:B------:R-:W-:Y:S01]  /*42e0*/  F2FP.BF16.F32.PACK_AB R153, R242, R153 ;  /* 0x00000099f299723e */ /* 0x000fe200000010ff */
[----:B------:R-:W-:Y:S01]  /*42f0*/  UMOV UR6, UR23 ;  /* 0x0000001700067c82 */ /* 0x000fe20008000000 */
[----:B------:R-:W-:Y:S01]  /*4300*/  BAR.SYNC.DEFER_BLOCKING 0x0 ;  /* 0x0000000000007b1d */ /* 0x000fe20000010000 */
[----:B------:R-:W-:-:S02]  /*4310*/  F2FP.BF16.F32.PACK_AB R154, R241, R154 ;  /* 0x0000009af19a723e */ /* 0x000fc400000010ff */
[----:B------:R-:W-:Y:S02]  /*4320*/  ELECT P0, URZ, PT ;  /* 0x00000000003f782f */ /* 0x000fe40003800000 */
[----:B------:R-:W-:Y:S02]  /*4330*/  F2FP.BF16.F32.PACK_AB R155, R240, R155 ;  /* 0x0000009bf09b723e */ /* 0x000fe400000010ff */
[----:B------:R-:W-:Y:S02]  /*4340*/  F2FP.BF16.F32.PACK_AB R24, R25, R24 ;  /* 0x000000181918723e */ /* 0x000fe400000010ff */
[----:B------:R-:W-:Y:S02]  /*4350*/  F2FP.BF16.F32.PACK_AB R25, R27, R26 ;  /* 0x0000001a1b19723e */ /* 0x000fe400000010ff */
[----:B------:R-:W-:Y:S02]  /*4360*/  F2FP.BF16.F32.PACK_AB R56, R57, R56 ;  /* 0x000000383938723e */ /* 0x000fe400000010ff */
[----:B------:R-:W-:-:S02]  /*4370*/  F2FP.BF16.F32.PACK_AB R26, R29, R28 ;  /* 0x0000001c1d1a723e */ /* 0x000fc400000010ff */
[----:B------:R-:W-:Y:S02]  /*4380*/  F2FP.BF16.F32.PACK_AB R27, R31, R30 ;  /* 0x0000001e1f1b723e */ /* 0x000fe400000010ff */
[----:B------:R-:W-:Y:S02]  /*4390*/  F2FP.BF16.F32.PACK_AB R57, R59, R58 ;  /* 0x0000003a3b39723e */ /* 0x000fe400000010ff */
[----:B------:R-:W-:Y:S02]  /*43a0*/  F2FP.BF16.F32.PACK_AB R88, R89, R88 ;  /* 0x000000585958723e */ /* 0x000fe400000010ff */
[----:B------:R-:W-:Y:S02]  /*43b0*/  F2FP.BF16.F32.PACK_AB R58, R61, R60 ;  /* 0x0000003c3d3a723e */ /* 0x000fe400000010ff */
[----:B------:R-:W-:Y:S02]  /*43c0*/  F2FP.BF16.F32.PACK_AB R59, R63, R62 ;  /* 0x0000003e3f3b723e */ /* 0x000fe400000010ff */
[----:B------:R-:W-:Y:S01]  /*43d0*/  F2FP.BF16.F32.PACK_AB R89, R91, R90 ;  /* 0x0000005a5b59723e */ /* 0x000fe200000010ff */
[C---:B-1----:R-:W-:Y:S01]  /*43e0*/  IMAD.SHL.U32 R0, R16.reuse, 0x80, RZ ;  /* 0x0000008010007824 */ /* 0x042fe200078e00ff */
[----:B------:R-:W-:Y:S01]  /*43f0*/  F2FP.BF16.F32.PACK_AB R168, R227, R168 ;  /* 0x000000a8e3a8723e */ /* 0x000fe200000010ff */
[----:B------:R-:W-:Y:S01]  /*4400*/  IMAD.SHL.U32 R3, R16, 0x10, RZ ;  /* 0x0000001010037824 */ /* 0x000fe200078e00ff */
[----:B------:R-:W-:-:S02]  /*4410*/  F2FP.BF16.F32.PACK_AB R120, R121, R120 ;  /* 0x000000787978723e */ /* 0x000fc400000010ff */
[----:B------:R-:W-:Y:S02]  /*4420*/  LOP3.LUT R0, R0, 0x780, RZ, 0xc0, !PT ;  /* 0x0000078000007812 */ /* 0x000fe400078ec0ff */
[----:B------:R-:W-:Y:S02]  /*4430*/  F2FP.BF16.F32.PACK_AB R90, R93, R92 ;  /* 0x0000005c5d5a723e */ /* 0x000fe400000010ff */
[----:B------:R-:W-:Y:S01]  /*4440*/  LOP3.LUT R3, R0, 0x70, R3, 0xf8, !PT ;  /* 0x0000007000037812 */ /* 0x000fe200078ef803 */
[----:B------:R-:W-:Y:S01]  /*4450*/  IMAD.SHL.U32 R0, R16, 0x40, RZ ;  /* 0x0000004010007824 */ /* 0x000fe200078e00ff */
[----:B------:R-:W-:Y:S02]  /*4460*/  F2FP.BF16.F32.PACK_AB R169, R226, R169 ;  /* 0x000000a9e2a9723e */ /* 0x000fe400000010ff */
[----:B------:R-:W-:Y:S02]  /*4470*/  LOP3.LUT R3, R3, 0x10, R16, 0x78, !PT ;  /* 0x0000001003037812 */ /* 0x000fe400078e7810 */
[----:B------:R-:W-:-:S02]  /*4480*/  F2FP.BF16.F32.PACK_AB R91, R95, R94 ;  /* 0x0000005e5f5b723e */ /* 0x000fc400000010ff */
[----:B------:R-:W-:Y:S02]  /*4490*/  LOP3.LUT R0, R3, 0x1800, R0, 0xf8, !PT ;  /* 0x0000180003007812 */ /* 0x000fe400078ef800 */
[----:B------:R-:W-:Y:S02]  /*44a0*/  F2FP.BF16.F32.PACK_AB R170, R225, R170 ;  /* 0x000000aae1aa723e */ /* 0x000fe400000010ff */
[----:B------:R-:W-:Y:S02]  /*44b0*/  LOP3.LUT R3, R0, 0x20, RZ, 0x3c, !PT ;  /* 0x0000002000037812 */ /* 0x000fe400078e3cff */
[----:B------:R-:W-:Y:S02]  /*44c0*/  F2FP.BF16.F32.PACK_AB R121, R123, R122 ;  /* 0x0000007a7b79723e */ /* 0x000fe400000010ff */
[----:B------:R-:W-:Y:S01]  /*44d0*/  F2FP.BF16.F32.PACK_AB R171, R224, R171 ;  /* 0x000000abe0ab723e */ /* 0x000fe200000010ff */
[----:B------:R-:W-:Y:S01]  /*44e0*/  VIADD R3, R3, UR12 ;  /* 0x0000000c03037c36 */ /* 0x000fe20008000000 */
[----:B------:R-:W-:-:S02]  /*44f0*/  F2FP.BF16.F32.PACK_AB R122, R125, R124 ;  /* 0x0000007c7d7a723e */ /* 0x000fc400000010ff */
[----:B------:R-:W-:Y:S02]  /*4500*/  F2FP.BF16.F32.PACK_AB R123, R127, R126 ;  /* 0x0000007e7f7b723e */ /* 0x000fe400000010ff */
        /* <DEDUP_REMOVED lines=94> */
[----:B---3--:R-:W-:Y:S01]  /*4af0*/  F2FP.BF16.F32.PACK_AB R199, R17, R2 ;  /* 0x0000000211c7723e */ /* 0x008fe200000010ff */
[----:B------:R-:W-:-:S05]  /*4b00*/  VIADD R2, R0, UR12 ;  /* 0x0000000c00027c36 */ /* 0x000fca0008000000 */
[----:B------:R1:W-:Y:S01]  /*4b10*/  STSM.16.M88.4 [R2], R8 ;  /* 0x0000000802007844 */ /* 0x0003e20000000200 */
[----:B--2---:R-:W-:-:S03]  /*4b20*/  F2FP.BF16.F32.PACK_AB R146, R149, R148 ;  /* 0x000000949592723e */ /* 0x004fc600000010ff */
[----:B------:R-:W-:Y:S04]  /*4b30*/  STSM.16.M88.4 [R2+0x4000], R152 ;  /* 0x0040009802007844 */ /* 0x000fe80000000200 */
[----:B------:R-:W-:Y:S01]  /*4b40*/  STSM.16.M88.4 [R2+0x8000], R168 ;  /* 0x008000a802007844 */ /* 0x000fe20000000200 */
[----:B----4-:R-:W-:-:S03]  /*4b50*/  F2FP.BF16.F32.PACK_AB R147, R151, R150 ;  /* 0x000000969793723e */ /* 0x010fc600000010ff */
[----:B------:R-:W-:Y:S04]  /*4b60*/  STSM.16.M88.4 [R2+0xc000], R184 ;  /* 0x00c000b802007844 */ /* 0x000fe80000000200 */
[----:B------:R-:W-:Y:S01]  /*4b70*/  STSM.16.M88.4 [R2+0x2000], R24 ;  /* 0x0020001802007844 */ /* 0x000fe20000000200 */
[C---:B-1----:R-:W-:Y:S02]  /*4b80*/  LOP3.LUT R8, R0.reuse, 0x40, RZ, 0x3c, !PT ;  /* 0x0000004000087812 */ /* 0x042fe400078e3cff */
[----:B------:R-:W-:Y:S01]  /*4b90*/  LOP3.LUT R0, R0, 0x60, RZ, 0x3c, !PT ;  /* 0x0000006000007812 */ /* 0x000fe200078e3cff */
[----:B------:R-:W-:Y:S02]  /*4ba0*/  STSM.16.M88.4 [R2+0x6000], R56 ;  /* 0x0060003802007844 */ /* 0x000fe40000000200 */
[----:B------:R-:W-:-:S02]  /*4bb0*/  VIADD R8, R8, UR12 ;  /* 0x0000000c08087c36 */ /* 0x000fc40008000000 */
[----:B------:R-:W-:Y:S01]  /*4bc0*/  STSM.16.M88.4 [R2+0xa000], R88 ;  /* 0x00a0005802007844 */ /* 0x000fe20000000200 */
[----:B------:R-:W-:-:S03]  /*4bd0*/  VIADD R0, R0, UR12 ;  /* 0x0000000c00007c36 */ /* 0x000fc60008000000 */
[----:B------:R-:W-:Y:S04]  /*4be0*/  STSM.16.M88.4 [R2+0xe000], R120 ;  /* 0x00e0007802007844 */ /* 0x000fe80000000200 */
[----:B------:R-:W-:Y:S04]  /*4bf0*/  STSM.16.M88.4 [R3], R4 ;  /* 0x0000000403007844 */ /* 0x000fe80000000200 */
[----:B------:R-:W-:Y:S04]  /*4c00*/  STSM.16.M88.4 [R3+0x4000], R156 ;  /* 0x0040009c03007844 */ /* 0x000fe80000000200 */
[----:B------:R-:W-:Y:S04]  /*4c10*/  STSM.16.M88.4 [R3+0x8000], R172 ;  /* 0x008000ac03007844 */ /* 0x000fe80000000200 */
[----:B------:R-:W-:Y:S04]  /*4c20*/  STSM.16.M88.4 [R3+0xc000], R188 ;  /* 0x00c000bc03007844 */ /* 0x000fe80000000200 */
[----:B------:R-:W-:Y:S04]  /*4c30*/  STSM.16.M88.4 [R3+0x2000], R32 ;  /* 0x0020002003007844 */ /* 0x000fe80000000200 */
[----:B------:R-:W-:Y:S04]  /*4c40*/  STSM.16.M88.4 [R3+0x6000], R64 ;  /* 0x0060004003007844 */ /* 0x000fe80000000200 */
[----:B------:R-:W-:Y:S04]  /*4c50*/  STSM.16.M88.4 [R3+0xa000], R96 ;  /* 0x00a0006003007844 */ /* 0x000fe80000000200 */
        /* <DEDUP_REMOVED lines=16> */
[----:B------:R-:W-:Y:S01]  /*4d60*/  STSM.16.M88.4 [R0+0xe000], R144 ;  /* 0x00e0009000007844 */ /* 0x000fe20000000200 */
[----:B------:R1:W-:Y:S06]  /*4d70*/  MEMBAR.ALL.CTA ;  /* 0x0000000000007992 */ /* 0x0003ec0000008000 */
[----:B-1----:R-:W1:Y:S02]  /*4d80*/  FENCE.VIEW.ASYNC.S ;  /* 0x00000000000073c6 */ /* 0x002e640000000000 */
[----:B-1----:R-:W-:Y:S06]  /*4d90*/  BAR.SYNC.DEFER_BLOCKING 0x0 ;  /* 0x0000000000007b1d */ /* 0x002fec0000010000 */
[----:B------:R1:W-:Y:S01]  /*4da0*/  UTMASTG.2D [UR4], [UR18] ;  /* 0x00000004120073b5 */ /* 0x0003e20008008000 */
[----:B------:R0:W-:Y:S01]  /*4db0*/  UTMACMDFLUSH ;  /* 0x00000000000079b7 */ /* 0x0001e20000000000 */
[----:B------:R-:W-:-:S04]  /*4dc0*/  DEPBAR.LE SB0, 0x0 ;  /* 0x000080000000791a */ /* 0x000fc80000000000 */
[----:B------:R-:W-:Y:S06]  /*4dd0*/  BAR.SYNC.DEFER_BLOCKING 0x0 ;  /* 0x0000000000007b1d */ /* 0x000fec0000010000 */
[----:B-1----:R-:W-:Y:S05]  /*4de0*/  EXIT ;  /* 0x000000000000794d */ /* 0x002fea0003800000 */
.L_x_48:
[----:B------:R-:W2:Y:S02]  /*4df0*/  SYNCS.PHASECHK.TRANS64.TRYWAIT P0, [UR12+0x6000], R2 ;  /* 0x00600002ff0075a7 */ /* 0x000ea4000800014c */
[----:B--2---:R-:W-:Y:S05]  /*4e00*/  @!P0 BRA `(.L_x_48) ;  /* 0xfffffffc00f88947 */ /* 0x004fea000383ffff */
[----:B------:R-:W-:Y:S05]  /*4e10*/  BRA `(.L_x_50) ;  /* 0xffffffe000047947 */ /* 0x000fea000383ffff */
.L_x_51:
[----:B------:R-:W-:-:S00]  /*4e20*/  BRA `(.L_x_51) ;  /* 0xfffffffc00fc7947 */ /* 0x000fc0000383ffff */
[----:B------:R-:W-:-:S00]  /*4e30*/  NOP ;  /* 0x0000000000007918 */ /* 0x000fc00000000000 */
        /* <DEDUP_REMOVED lines=12> */
.L_x_52:


//--------------------- .nv.shared.gluon_wgmma    --------------------------
	.section	.nv.shared.gluon_wgmma,"aw",@nobits
	.sectionflags	@""
	.align	16
	.zero		1024


//--------------------- .nv.shared.reserved.0     --------------------------
	.section	.nv.shared.reserved.0,"aw",@nobits
	.weak		__nv_reservedSMEM_offset_0_alias
	.size		__nv_reservedSMEM_offset_0_alias, 0, 0
	.other		__nv_reservedSMEM_offset_0_alias,@"STO_CUDA_RESERVED_SHARED STV_DEFAULT"
__nv_reservedSMEM_offset_0_alias:
	.zero		0


//--------------------- .nv.constant0.gluon_wgmma --------------------------
	.section	.nv.constant0.gluon_wgmma,"a",@progbits
	.sectionflags	@""
	.align	4
.nv.constant0.gluon_wgmma:
	.zero		608


//--------------------- SYMBOLS --------------------------

	.type		.nv.reservedSmem.offset0,@object
	.size		.nv.reservedSmem.offset0,0x4
